// auto-generated by cutlass_sweep.gemm — config: {"arch": "sm_90", "cluster_m": 1, "cluster_n": 1, "dtype": "bf16", "dtype_b": "bf16", "layout": "nt", "stages": 0, "tile_k": 32, "tile_m": 384, "tile_n": 192}
#include "cutlass/cutlass.h"
#include "cutlass/gemm/collective/collective_builder.hpp"
#include "cutlass/gemm/device/gemm_universal_adapter.h"
#include "cutlass/gemm/kernel/gemm_universal.hpp"
#include "cutlass/epilogue/collective/collective_builder.hpp"

using ElemA = cutlass::bfloat16_t;
using ElemB = cutlass::bfloat16_t;
using ElemCD = cutlass::bfloat16_t;
using Acc  = float;
using TileShape    = cute::Shape<cute::_384, cute::_192, cute::_32>;
using ClusterShape = cute::Shape<cute::_1, cute::_1, cute::_1>;

using CollectiveEpilogue = typename cutlass::epilogue::collective::CollectiveBuilder<
    cutlass::arch::Sm90, cutlass::arch::OpClassTensorOp,
    TileShape, ClusterShape,
    cutlass::epilogue::collective::EpilogueTileAuto,
    Acc, Acc,
    ElemCD, cutlass::layout::RowMajor, 128 / cutlass::sizeof_bits<ElemCD>::value,
    ElemCD, cutlass::layout::RowMajor, 128 / cutlass::sizeof_bits<ElemCD>::value,
    cutlass::epilogue::collective::EpilogueScheduleAuto
  >::CollectiveOp;

using CollectiveMainloop = typename cutlass::gemm::collective::CollectiveBuilder<
    cutlass::arch::Sm90, cutlass::arch::OpClassTensorOp,
    ElemA, cutlass::layout::RowMajor, 128 / cutlass::sizeof_bits<ElemA>::value,
    ElemB, cutlass::layout::ColumnMajor, 128 / cutlass::sizeof_bits<ElemB>::value,
    Acc,
    TileShape, ClusterShape,
    cutlass::gemm::collective::StageCountAutoCarveout<static_cast<int>(sizeof(typename CollectiveEpilogue::SharedStorage))>,
    cutlass::gemm::collective::KernelScheduleAuto
  >::CollectiveOp;

using GemmKernel = cutlass::gemm::kernel::GemmUniversal<
    cute::Shape<int,int,int,int>,
    CollectiveMainloop,
    CollectiveEpilogue
>;
using Gemm = cutlass::gemm::device::GemmUniversalAdapter<GemmKernel>;

// Force the device kernel symbol into the cubin without needing a host main.
auto* _anchor = &cutlass::device_kernel<GemmKernel>;


// ===== COMPILED SASS (sm_90a) =====

	.target	sm_90a

	.elftype	@"ET_EXEC"


//--------------------- .note.nv.tkinfo           --------------------------
	.section	.note.nv.tkinfo,"",@"SHT_NOTE"
	.sectionflags	@"SHF_NOTE_NV_TKINFO"
	.tkinfo
        /*0018*/ 	.word	0x00000002
        /*0030*/ 	.string	""
        /*0030*/ 	.string	"ptxas"
        /*0030*/ 	.string	"Cuda compilation tools, release 13.0, V13.0.88"
        /*0030*/ 	.string	"Build cuda_13.0.r13.0/compiler.36424714_0"
        /*0030*/ 	.string	"-arch sm_90a -m 64 "



//--------------------- .note.nv.cuinfo           --------------------------
	.section	.note.nv.cuinfo,"",@"SHT_NOTE"
	.sectionflags	@"SHF_NOTE_NV_CUINFO"
        /*0018*/ 	.short	0x0002
        /*001a*/ 	.short	0x005a
        /*001c*/ 	.short	0x0082
	.zero		2


//--------------------- .nv.info                  --------------------------
	.section	.nv.info,"",@"SHT_CUDA_INFO"
	.align	4


	//----- nvinfo : EIATTR_REGCOUNT
	.align		4
        /*0000*/ 	.byte	0x04, 0x2f
        /*0002*/ 	.short	(.L_15 - .L_14)
	.align		4
.L_14:
        /*0004*/ 	.word	index@(_ZN7cutlass13device_kernelINS_4gemm6kernel13GemmUniversalIN4cute5tupleIJiiiiEEENS1_10collective13CollectiveMmaINS1_34MainloopSm90TmaGmmaWarpSpecializedILi6ENS5_IJNS4_1CILi1EEESB_SB_EEENS1_35KernelTmaWarpSpecializedCooperativeEEENS5_IJNSA_ILi384EEENSA_ILi192EEENSA_ILi32EEEEEENS_10bfloat16_tENS5_IJlSB_lEEESJ_SK_NS4_8TiledMMAINS4_8MMA_AtomIJNS4_4SM904GMMA28MMA_64x192x16_F32BF16BF16_SSILNSO_5MajorE0ELSQ_0ELNSO_7ScaleInE1ELSR_1EEEEEENS4_6LayoutINS5_IJNSA_ILi2EEESB_SB_EEENS5_IJSB_NSA_ILi0EEESX_EEEEENS5_IJNS4_10UnderscoreES10_S10_EEEEENS4_13SM90_TMA_LOADENS4_14ComposedLayoutINS4_7SwizzleILi2ELi4ELi3EEENS4_18smem_ptr_flag_bitsILi16EEENSU_INS5_IJNSA_ILi8EEESH_EEENS5_IJSH_SB_EEEEEEEvNS4_8identityES13_S1D_vS1E_EENS_8epilogue10collective6detail29Sm90TmaWarpSpecializedAdapterINS1H_15DefaultEpilogueISJ_SK_SK_NS1G_6thread17LinearCombinationISJ_Li1EffLNS1L_9ScaleType4KindE0ELNS_15FloatRoundStyleE2ESJ_EENS1_15EpilogueDefaultEEEEEvvEEEEvNT_6ParamsE)
        /*0008*/ 	.word	0x000000a8


	//----- nvinfo : EIATTR_FRAME_SIZE
	.align		4
.L_15:
        /*000c*/ 	.byte	0x04, 0x11
        /*000e*/ 	.short	(.L_17 - .L_16)
	.align		4
.L_16:
        /*0010*/ 	.word	index@(_ZN7cutlass13device_kernelINS_4gemm6kernel13GemmUniversalIN4cute5tupleIJiiiiEEENS1_10collective13CollectiveMmaINS1_34MainloopSm90TmaGmmaWarpSpecializedILi6ENS5_IJNS4_1CILi1EEESB_SB_EEENS1_35KernelTmaWarpSpecializedCooperativeEEENS5_IJNSA_ILi384EEENSA_ILi192EEENSA_ILi32EEEEEENS_10bfloat16_tENS5_IJlSB_lEEESJ_SK_NS4_8TiledMMAINS4_8MMA_AtomIJNS4_4SM904GMMA28MMA_64x192x16_F32BF16BF16_SSILNSO_5MajorE0ELSQ_0ELNSO_7ScaleInE1ELSR_1EEEEEENS4_6LayoutINS5_IJNSA_ILi2EEESB_SB_EEENS5_IJSB_NSA_ILi0EEESX_EEEEENS5_IJNS4_10UnderscoreES10_S10_EEEEENS4_13SM90_TMA_LOADENS4_14ComposedLayoutINS4_7SwizzleILi2ELi4ELi3EEENS4_18smem_ptr_flag_bitsILi16EEENSU_INS5_IJNSA_ILi8EEESH_EEENS5_IJSH_SB_EEEEEEEvNS4_8identityES13_S1D_vS1E_EENS_8epilogue10collective6detail29Sm90TmaWarpSpecializedAdapterINS1H_15DefaultEpilogueISJ_SK_SK_NS1G_6thread17LinearCombinationISJ_Li1EffLNS1L_9ScaleType4KindE0ELNS_15FloatRoundStyleE2ESJ_EENS1_15EpilogueDefaultEEEEEvvEEEEvNT_6ParamsE)
        /*0014*/ 	.word	0x00000438


	//----- nvinfo : EIATTR_MIN_STACK_SIZE
	.align		4
.L_17:
        /*0018*/ 	.byte	0x04, 0x12
        /*001a*/ 	.short	(.L_19 - .L_18)
	.align		4
.L_18:
        /*001c*/ 	.word	index@(_ZN7cutlass13device_kernelINS_4gemm6kernel13GemmUniversalIN4cute5tupleIJiiiiEEENS1_10collective13CollectiveMmaINS1_34MainloopSm90TmaGmmaWarpSpecializedILi6ENS5_IJNS4_1CILi1EEESB_SB_EEENS1_35KernelTmaWarpSpecializedCooperativeEEENS5_IJNSA_ILi384EEENSA_ILi192EEENSA_ILi32EEEEEENS_10bfloat16_tENS5_IJlSB_lEEESJ_SK_NS4_8TiledMMAINS4_8MMA_AtomIJNS4_4SM904GMMA28MMA_64x192x16_F32BF16BF16_SSILNSO_5MajorE0ELSQ_0ELNSO_7ScaleInE1ELSR_1EEEEEENS4_6LayoutINS5_IJNSA_ILi2EEESB_SB_EEENS5_IJSB_NSA_ILi0EEESX_EEEEENS5_IJNS4_10UnderscoreES10_S10_EEEEENS4_13SM90_TMA_LOADENS4_14ComposedLayoutINS4_7SwizzleILi2ELi4ELi3EEENS4_18smem_ptr_flag_bitsILi16EEENSU_INS5_IJNSA_ILi8EEESH_EEENS5_IJSH_SB_EEEEEEEvNS4_8identityES13_S1D_vS1E_EENS_8epilogue10collective6detail29Sm90TmaWarpSpecializedAdapterINS1H_15DefaultEpilogueISJ_SK_SK_NS1G_6thread17LinearCombinationISJ_Li1EffLNS1L_9ScaleType4KindE0ELNS_15FloatRoundStyleE2ESJ_EENS1_15EpilogueDefaultEEEEEvvEEEEvNT_6ParamsE)
        /*0020*/ 	.word	0x00000438
.L_19:


//--------------------- .nv.compat                --------------------------
	.section	.nv.compat,"",@"SHT_CUDA_COMPAT_INFO"
	.align	4
        /*0000*/ 	.byte	0x02, 0x09, 0x01, 0x00, 0x02, 0x02, 0x04, 0x00, 0x02, 0x05, 0x05, 0x00, 0x03, 0x07, 0x01, 0x01
        /*0010*/ 	.byte	0x02, 0x03, 0x01, 0x00, 0x02, 0x06, 0x01, 0x00, 0x04, 0x0b, 0x08, 0x00, 0x00, 0x00, 0x00, 0x00
        /*0020*/ 	.byte	0x00, 0x00, 0x00, 0x00


//--------------------- .nv.info._ZN7cutlass13device_kernelINS_4gemm6kernel13GemmUniversalIN4cute5tupleIJiiiiEEENS1_10collective13CollectiveMmaINS1_34MainloopSm90TmaGmmaWarpSpecializedILi6ENS5_IJNS4_1CILi1EEESB_SB_EEENS1_35KernelTmaWarpSpecializedCooperativeEEENS5_IJNSA_ILi384EEENSA_ILi192EEENSA_ILi32EEEEEENS_10bfloat16_tENS5_IJlSB_lEEESJ_SK_NS4_8TiledMMAINS4_8MMA_AtomIJNS4_4SM904GMMA28MMA_64x192x16_F32BF16BF16_SSILNSO_5MajorE0ELSQ_0ELNSO_7ScaleInE1ELSR_1EEEEEENS4_6LayoutINS5_IJNSA_ILi2EEESB_SB_EEENS5_IJSB_NSA_ILi0EEESX_EEEEENS5_IJNS4_10UnderscoreES10_S10_EEEEENS4_13SM90_TMA_LOADENS4_14ComposedLayoutINS4_7SwizzleILi2ELi4ELi3EEENS4_18smem_ptr_flag_bitsILi16EEENSU_INS5_IJNSA_ILi8EEESH_EEENS5_IJSH_SB_EEEEEEEvNS4_8identityES13_S1D_vS1E_EENS_8epilogue10collective6detail29Sm90TmaWarpSpecializedAdapterINS1H_15DefaultEpilogueISJ_SK_SK_NS1G_6thread17LinearCombinationISJ_Li1EffLNS1L_9ScaleType4KindE0ELNS_15FloatRoundStyleE2ESJ_EENS1_15EpilogueDefaultEEEEEvvEEEEvNT_6ParamsE --------------------------
	.section	.nv.info._ZN7cutlass13device_kernelINS_4gemm6kernel13GemmUniversalIN4cute5tupleIJiiiiEEENS1_10collective13CollectiveMmaINS1_34MainloopSm90TmaGmmaWarpSpecializedILi6ENS5_IJNS4_1CILi1EEESB_SB_EEENS1_35KernelTmaWarpSpecializedCooperativeEEENS5_IJNSA_ILi384EEENSA_ILi192EEENSA_ILi32EEEEEENS_10bfloat16_tENS5_IJlSB_lEEESJ_SK_NS4_8TiledMMAINS4_8MMA_AtomIJNS4_4SM904GMMA28MMA_64x192x16_F32BF16BF16_SSILNSO_5MajorE0ELSQ_0ELNSO_7ScaleInE1ELSR_1EEEEEENS4_6LayoutINS5_IJNSA_ILi2EEESB_SB_EEENS5_IJSB_NSA_ILi0EEESX_EEEEENS5_IJNS4_10UnderscoreES10_S10_EEEEENS4_13SM90_TMA_LOADENS4_14ComposedLayoutINS4_7SwizzleILi2ELi4ELi3EEENS4_18smem_ptr_flag_bitsILi16EEENSU_INS5_IJNSA_ILi8EEESH_EEENS5_IJSH_SB_EEEEEEEvNS4_8identityES13_S1D_vS1E_EENS_8epilogue10collective6detail29Sm90TmaWarpSpecializedAdapterINS1H_15DefaultEpilogueISJ_SK_SK_NS1G_6thread17LinearCombinationISJ_Li1EffLNS1L_9ScaleType4KindE0ELNS_15FloatRoundStyleE2ESJ_EENS1_15EpilogueDefaultEEEEEvvEEEEvNT_6ParamsE,"",@"SHT_CUDA_INFO"
	.sectionflags	@""
	.align	4


	//----- nvinfo : EIATTR_CUDA_API_VERSION
	.align		4
        /*0000*/ 	.byte	0x04, 0x37
        /*0002*/ 	.short	(.L_21 - .L_20)
.L_20:
        /*0004*/ 	.word	0x00000082


	//----- nvinfo : EIATTR_KPARAM_INFO
	.align		4
.L_21:
        /*0008*/ 	.byte	0x04, 0x17
        /*000a*/ 	.short	(.L_23 - .L_22)
.L_22:
        /*000c*/ 	.word	0x00000000
        /*0010*/ 	.short	0x0000
        /*0012*/ 	.short	0x0070
        /*0014*/ 	.byte	0x00, 0xf0, 0x01, 0x10


	//----- nvinfo : EIATTR_SPARSE_MMA_MASK
	.align		4
.L_23:
        /*0018*/ 	.byte	0x03, 0x50
        /*001a*/ 	.short	0x0000


	//----- nvinfo : EIATTR_MAXREG_COUNT
	.align		4
        /*001c*/ 	.byte	0x03, 0x1b
        /*001e*/ 	.short	0x00a8


	//----- nvinfo : EIATTR_NUM_BARRIERS
	.align		4
        /*0020*/ 	.byte	0x02, 0x4c
        /*0022*/ 	.byte	0x01
	.zero		1


	//----- nvinfo : EIATTR_EXTERNS
	.align		4
        /*0024*/ 	.byte	0x04, 0x0f
        /*0026*/ 	.short	(.L_25 - .L_24)


	//   ....[0]....
	.align		4
.L_24:
        /*0028*/ 	.word	index@(__assertfail)


	//----- nvinfo : EIATTR_ANNOTATIONS
	.align		4
.L_25:
        /*002c*/ 	.byte	0x04, 0x55
        /*002e*/ 	.short	(.L_27 - .L_26)


	//   ....[0]....
.L_26:
        /*0030*/ 	.word	0x00000001
        /*0034*/ 	.byte	0xe0, 0x06, 0x00, 0x00, 0x01, 0x00, 0x00, 0x00, 0xf0, 0x06, 0x00, 0x00, 0x01, 0x00, 0x00, 0x00
        /* <DEDUP_REMOVED lines=378> */
        /*17e4*/ 	.byte	0x90, 0x81, 0x01, 0x00


	//----- nvinfo : EIATTR_MERCURY_ISA_VERSION
	.align		4
.L_27:
        /*17e8*/ 	.byte	0x03, 0x5f
        /*17ea*/ 	.short	0x0101


	//----- nvinfo : EIATTR_INT_WARP_WIDE_INSTR_OFFSETS
	.align		4
        /*17ec*/ 	.byte	0x04, 0x31
        /*17ee*/ 	.short	(.L_29 - .L_28)


	//   ....[0]....
.L_28:
        /*17f0*/ 	.word	0x00000540


	//   ....[1]....
        /*17f4*/ 	.word	0x00000550


	//   ....[2]....
        /*17f8*/ 	.word	0x000005e0


	//----- nvinfo : EIATTR_COOP_GROUP_MASK_REGIDS
	.align		4
.L_29:
        /*17fc*/ 	.byte	0x04, 0x29
        /*17fe*/ 	.short	(.L_31 - .L_30)


	//   ....[0]....
.L_30:
        /*1800*/ 	.word	0xffffffff


	//   ....[1]....
        /*1804*/ 	.word	0xffffffff


	//   ....[2]....
        /*1808*/ 	.word	0xffffffff


	//   ....[3]....
        /*180c*/ 	.word	0xffffffff


	//   ....[4]....
        /*1810*/ 	.word	0xffffffff


	//----- nvinfo : EIATTR_COOP_GROUP_INSTR_OFFSETS
	.align		4
.L_31:
        /*1814*/ 	.byte	0x04, 0x28
        /*1816*/ 	.short	(.L_33 - .L_32)


	//   ....[0]....
.L_32:
        /*1818*/ 	.word	0x00000070


	//   ....[1]....
        /*181c*/ 	.word	0x00000080


	//   ....[2]....
        /*1820*/ 	.word	0x000001a0


	//   ....[3]....
        /*1824*/ 	.word	0x000003f0


	//   ....[4]....
        /*1828*/ 	.word	0x000011b0


	//----- nvinfo : EIATTR_REG_RECONFIG
	.align		4
.L_33:
        /*182c*/ 	.byte	0x01, 0x54
	.zero		2


	//----- nvinfo : EIATTR_SYSCALL_OFFSETS
	.align		4
        /*1830*/ 	.byte	0x04, 0x46
        /*1832*/ 	.short	(.L_35 - .L_34)


	//   ....[0]....
.L_34:
        /*1834*/ 	.word	0x00001360


	//----- nvinfo : EIATTR_MBARRIER_INSTR_OFFSETS
	.align		4
.L_35:
        /*1838*/ 	.byte	0x04, 0x39
        /*183a*/ 	.short	(.L_37 - .L_36)


	//   ....[0]....
.L_36:
        /*183c*/ 	.word	0x00000320
        /*1840*/ 	.word	0x000000ff
        /*1844*/ 	.word	0x00000000
        /*1848*/ 	.short	0x0100
        /*184a*/ 	.byte	0x08
	.zero		1


	//   ....[1]....
        /*184c*/ 	.word	0x00000330
        /*1850*/ 	.word	0x000000ff
        /*1854*/ 	.word	0x00000030
        /*1858*/ 	.short	0x0100
        /*185a*/ 	.byte	0x08
	.zero		1


	//   ....[2]....
        /*185c*/ 	.word	0x00000340
        /*1860*/ 	.word	0x000000ff
        /*1864*/ 	.word	0x00000008
        /*1868*/ 	.short	0x0100
        /*186a*/ 	.byte	0x08
	.zero		1


	//   ....[3]....
        /*186c*/ 	.word	0x00000350
        /*1870*/ 	.word	0x000000ff
        /*1874*/ 	.word	0x00000038
        /*1878*/ 	.short	0x0100
        /*187a*/ 	.byte	0x08
	.zero		1


	//   ....[4]....
        /*187c*/ 	.word	0x00000360
        /*1880*/ 	.word	0x000000ff
        /*1884*/ 	.word	0x00000010
        /*1888*/ 	.short	0x0100
        /*188a*/ 	.byte	0x08
	.zero		1


	//   ....[5]....
        /*188c*/ 	.word	0x00000370
        /*1890*/ 	.word	0x000000ff
        /*1894*/ 	.word	0x00000040
        /*1898*/ 	.short	0x0100
        /*189a*/ 	.byte	0x08
	.zero		1


	//   ....[6]....
        /*189c*/ 	.word	0x00000380
        /*18a0*/ 	.word	0x000000ff
        /*18a4*/ 	.word	0x00000018
        /*18a8*/ 	.short	0x0100
        /*18aa*/ 	.byte	0x08
	.zero		1


	//   ....[7]....
        /*18ac*/ 	.word	0x00000390
        /*18b0*/ 	.word	0x000000ff
        /*18b4*/ 	.word	0x00000048
        /*18b8*/ 	.short	0x0100
        /*18ba*/ 	.byte	0x08
	.zero		1


	//   ....[8]....
        /*18bc*/ 	.word	0x000003a0
        /*18c0*/ 	.word	0x000000ff
        /*18c4*/ 	.word	0x00000020
        /*18c8*/ 	.short	0x0100
        /*18ca*/ 	.byte	0x08
	.zero		1


	//   ....[9]....
        /*18cc*/ 	.word	0x000003b0
        /*18d0*/ 	.word	0x000000ff
        /*18d4*/ 	.word	0x00000050
        /*18d8*/ 	.short	0x0100
        /*18da*/ 	.byte	0x08
	.zero		1


	//   ....[10]....
        /*18dc*/ 	.word	0x000003c0
        /*18e0*/ 	.word	0x000000ff
        /*18e4*/ 	.word	0x00000028
        /*18e8*/ 	.short	0x0100
        /*18ea*/ 	.byte	0x08
	.zero		1


	//   ....[11]....
        /*18ec*/ 	.word	0x000003d0
        /*18f0*/ 	.word	0x000000ff
        /*18f4*/ 	.word	0x00000058
        /*18f8*/ 	.short	0x0100
        /*18fa*/ 	.byte	0x08
	.zero		1


	//   ....[12]....
        /*18fc*/ 	.word	0x00000660
        /*1900*/ 	.word	0x000000ff
        /*1904*/ 	.word	0x00000070
        /*1908*/ 	.short	0x0100
        /*190a*/ 	.byte	0x10
	.zero		1


	//   ....[13]....
        /*190c*/ 	.word	0x00000700
        /*1910*/ 	.word	0x000000ff
        /*1914*/ 	.word	0x00000078
        /*1918*/ 	.short	0x0100
        /*191a*/ 	.byte	0x10
	.zero		1


	//   ....[14]....
        /*191c*/ 	.word	0x00001400
        /*1920*/ 	.word	0x00000003
        /*1924*/ 	.word	0x00000000
        /*1928*/ 	.short	0x010a
        /*192a*/ 	.byte	0x3f
	.zero		1


	//   ....[15]....
        /*192c*/ 	.word	0x00001440
        /*1930*/ 	.word	0x00000003
        /*1934*/ 	.word	0x00000000
        /*1938*/ 	.short	0x010a
        /*193a*/ 	.byte	0x3f
	.zero		1


	//   ....[16]....
        /*193c*/ 	.word	0x00002be0
        /*1940*/ 	.word	0x000000ff
        /*1944*/ 	.word	0x00000000
        /*1948*/ 	.short	0x010a
        /*194a*/ 	.byte	0x08
	.zero		1


	//   ....[17]....
        /*194c*/ 	.word	0x00002c20
        /*1950*/ 	.word	0x000000ff
        /*1954*/ 	.word	0x00000000
        /*1958*/ 	.short	0x010a
        /*195a*/ 	.byte	0x08
	.zero		1


	//   ....[18]....
        /*195c*/ 	.word	0x000049c0
        /*1960*/ 	.word	0x000000ff
        /*1964*/ 	.word	0x00000000
        /*1968*/ 	.short	0x0101
        /*196a*/ 	.byte	0x08
	.zero		1


	//   ....[19]....
        /*196c*/ 	.word	0x00004b80
        /*1970*/ 	.word	0x00000000
        /*1974*/ 	.word	0x00000000
        /*1978*/ 	.short	0x0101
        /*197a*/ 	.byte	0x3f
	.zero		1


	//   ....[20]....
        /*197c*/ 	.word	0x00017d10
        /*1980*/ 	.word	0x0000000c
        /*1984*/ 	.word	0x00000030
        /*1988*/ 	.short	0x010a
        /*198a*/ 	.byte	0x3f
	.zero		1


	//   ....[21]....
        /*198c*/ 	.word	0x00018090
        /*1990*/ 	.word	0x00000002
        /*1994*/ 	.word	0x00000078
        /*1998*/ 	.short	0x0101
        /*199a*/ 	.byte	0x3f
	.zero		1


	//   ....[22]....
        /*199c*/ 	.word	0x00018890
        /*19a0*/ 	.word	0x00000005
        /*19a4*/ 	.word	0x00000000
        /*19a8*/ 	.short	0x010a
        /*19aa*/ 	.byte	0x3f
	.zero		1


	//   ....[23]....
        /*19ac*/ 	.word	0x00018920
        /*19b0*/ 	.word	0x00000007
        /*19b4*/ 	.word	0x00000000
        /*19b8*/ 	.short	0x010a
        /*19ba*/ 	.byte	0x3f
	.zero		1


	//   ....[24]....
        /*19bc*/ 	.word	0x000189b0
        /*19c0*/ 	.word	0x00000007
        /*19c4*/ 	.word	0x00000000
        /*19c8*/ 	.short	0x010a
        /*19ca*/ 	.byte	0x3f
	.zero		1


	//   ....[25]....
        /*19cc*/ 	.word	0x00018a40
        /*19d0*/ 	.word	0x00000007
        /*19d4*/ 	.word	0x00000000
        /*19d8*/ 	.short	0x010a
        /*19da*/ 	.byte	0x3f
	.zero		1


	//   ....[26]....
        /*19dc*/ 	.word	0x00018ad0
        /*19e0*/ 	.word	0x00000007
        /*19e4*/ 	.word	0x00000000
        /*19e8*/ 	.short	0x010a
        /*19ea*/ 	.byte	0x3f
	.zero		1


	//   ....[27]....
        /*19ec*/ 	.word	0x00018b60
        /*19f0*/ 	.word	0x00000003
        /*19f4*/ 	.word	0x00000000
        /*19f8*/ 	.short	0x010a
        /*19fa*/ 	.byte	0x3f
	.zero		1


	//   ....[28]....
        /*19fc*/ 	.word	0x00018bc0
        /*1a00*/ 	.word	0x00000003
        /*1a04*/ 	.word	0x00000000
        /*1a08*/ 	.short	0x010a
        /*1a0a*/ 	.byte	0x3f
	.zero		1


	//   ....[29]....
        /*1a0c*/ 	.word	0x00018c20
        /*1a10*/ 	.word	0x00000006
        /*1a14*/ 	.word	0x00000000
        /*1a18*/ 	.short	0x010a
        /*1a1a*/ 	.byte	0x3f
	.zero		1


	//   ....[30]....
        /*1a1c*/ 	.word	0x00018cf0
        /*1a20*/ 	.word	0x0000000c
        /*1a24*/ 	.word	0x00000030
        /*1a28*/ 	.short	0x010a
        /*1a2a*/ 	.byte	0x3f
	.zero		1


	//   ....[31]....
        /*1a2c*/ 	.word	0x00018dc0
        /*1a30*/ 	.word	0x00000005
        /*1a34*/ 	.word	0x00000000
        /*1a38*/ 	.short	0x010a
        /*1a3a*/ 	.byte	0x3f
	.zero		1


	//   ....[32]....
        /*1a3c*/ 	.word	0x00018e10
        /*1a40*/ 	.word	0x00000007
        /*1a44*/ 	.word	0x00000000
        /*1a48*/ 	.short	0x010a
        /*1a4a*/ 	.byte	0x3f
	.zero		1


	//   ....[33]....
        /*1a4c*/ 	.word	0x00018e60
        /*1a50*/ 	.word	0x00000007
        /*1a54*/ 	.word	0x00000000
        /*1a58*/ 	.short	0x010a
        /*1a5a*/ 	.byte	0x3f
	.zero		1


	//   ....[34]....
        /*1a5c*/ 	.word	0x00018eb0
        /*1a60*/ 	.word	0x00000007
        /*1a64*/ 	.word	0x00000000
        /*1a68*/ 	.short	0x010a
        /*1a6a*/ 	.byte	0x3f
	.zero		1


	//   ....[35]....
        /*1a6c*/ 	.word	0x00018f00
        /*1a70*/ 	.word	0x00000007
        /*1a74*/ 	.word	0x00000000
        /*1a78*/ 	.short	0x010a
        /*1a7a*/ 	.byte	0x3f
	.zero		1


	//----- nvinfo : EIATTR_NUM_MBARRIERS
	.align		4
.L_37:
        /*1a7c*/ 	.byte	0x03, 0x38
        /*1a7e*/ 	.short	0x000e


	//----- nvinfo : EIATTR_EXIT_INSTR_OFFSETS
	.align		4
        /*1a80*/ 	.byte	0x04, 0x1c
        /*1a82*/ 	.short	(.L_39 - .L_38)


	//   ....[0]....
.L_38:
        /*1a84*/ 	.word	0x00000760


	//   ....[1]....
        /*1a88*/ 	.word	0x000010d0


	//   ....[2]....
        /*1a8c*/ 	.word	0x00017290


	//   ....[3]....
        /*1a90*/ 	.word	0x000179a0


	//   ....[4]....
        /*1a94*/ 	.word	0x00018bb0


	//----- nvinfo : EIATTR_MAX_THREADS
	.align		4
.L_39:
        /*1a98*/ 	.byte	0x04, 0x05
        /*1a9a*/ 	.short	(.L_41 - .L_40)
.L_40:
        /*1a9c*/ 	.word	0x00000180
        /*1aa0*/ 	.word	0x00000001
        /*1aa4*/ 	.word	0x00000001


	//----- nvinfo : EIATTR_CRS_STACK_SIZE
	.align		4
.L_41:
        /*1aa8*/ 	.byte	0x04, 0x1e
        /*1aaa*/ 	.short	(.L_43 - .L_42)
.L_42:
        /*1aac*/ 	.word	0x00000000


	//----- nvinfo : EIATTR_CBANK_PARAM_SIZE
	.align		4
.L_43:
        /*1ab0*/ 	.byte	0x03, 0x19
        /*1ab2*/ 	.short	0x0470


	//----- nvinfo : EIATTR_PARAM_CBANK
	.align		4
        /*1ab4*/ 	.byte	0x04, 0x0a
        /*1ab6*/ 	.short	(.L_45 - .L_44)
	.align		4
.L_44:
        /*1ab8*/ 	.word	index@(.nv.constant0._ZN7cutlass13device_kernelINS_4gemm6kernel13GemmUniversalIN4cute5tupleIJiiiiEEENS1_10collective13CollectiveMmaINS1_34MainloopSm90TmaGmmaWarpSpecializedILi6ENS5_IJNS4_1CILi1EEESB_SB_EEENS1_35KernelTmaWarpSpecializedCooperativeEEENS5_IJNSA_ILi384EEENSA_ILi192EEENSA_ILi32EEEEEENS_10bfloat16_tENS5_IJlSB_lEEESJ_SK_NS4_8TiledMMAINS4_8MMA_AtomIJNS4_4SM904GMMA28MMA_64x192x16_F32BF16BF16_SSILNSO_5MajorE0ELSQ_0ELNSO_7ScaleInE1ELSR_1EEEEEENS4_6LayoutINS5_IJNSA_ILi2EEESB_SB_EEENS5_IJSB_NSA_ILi0EEESX_EEEEENS5_IJNS4_10UnderscoreES10_S10_EEEEENS4_13SM90_TMA_LOADENS4_14ComposedLayoutINS4_7SwizzleILi2ELi4ELi3EEENS4_18smem_ptr_flag_bitsILi16EEENSU_INS5_IJNSA_ILi8EEESH_EEENS5_IJSH_SB_EEEEEEEvNS4_8identityES13_S1D_vS1E_EENS_8epilogue10collective6detail29Sm90TmaWarpSpecializedAdapterINS1H_15DefaultEpilogueISJ_SK_SK_NS1G_6thread17LinearCombinationISJ_Li1EffLNS1L_9ScaleType4KindE0ELNS_15FloatRoundStyleE2ESJ_EENS1_15EpilogueDefaultEEEEEvvEEEEvNT_6ParamsE)
        /*1abc*/ 	.short	0x0210
        /*1abe*/ 	.short	0x0470


	//----- nvinfo : EIATTR_SW_WAR
	.align		4
.L_45:
        /*1ac0*/ 	.byte	0x04, 0x36
        /*1ac2*/ 	.short	(.L_47 - .L_46)
.L_46:
        /*1ac4*/ 	.word	0x00000008
.L_47:


//--------------------- .nv.callgraph             --------------------------
	.section	.nv.callgraph,"",@"SHT_CUDA_CALLGRAPH"
	.align	4
	.sectionentsize	8
	.align		4
        /*0000*/ 	.word	0x00000000
	.align		4
        /*0004*/ 	.word	0xffffffff
	.align		4
        /*0008*/ 	.word	index@(_ZN7cutlass13device_kernelINS_4gemm6kernel13GemmUniversalIN4cute5tupleIJiiiiEEENS1_10collective13CollectiveMmaINS1_34MainloopSm90TmaGmmaWarpSpecializedILi6ENS5_IJNS4_1CILi1EEESB_SB_EEENS1_35KernelTmaWarpSpecializedCooperativeEEENS5_IJNSA_ILi384EEENSA_ILi192EEENSA_ILi32EEEEEENS_10bfloat16_tENS5_IJlSB_lEEESJ_SK_NS4_8TiledMMAINS4_8MMA_AtomIJNS4_4SM904GMMA28MMA_64x192x16_F32BF16BF16_SSILNSO_5MajorE0ELSQ_0ELNSO_7ScaleInE1ELSR_1EEEEEENS4_6LayoutINS5_IJNSA_ILi2EEESB_SB_EEENS5_IJSB_NSA_ILi0EEESX_EEEEENS5_IJNS4_10UnderscoreES10_S10_EEEEENS4_13SM90_TMA_LOADENS4_14ComposedLayoutINS4_7SwizzleILi2ELi4ELi3EEENS4_18smem_ptr_flag_bitsILi16EEENSU_INS5_IJNSA_ILi8EEESH_EEENS5_IJSH_SB_EEEEEEEvNS4_8identityES13_S1D_vS1E_EENS_8epilogue10collective6detail29Sm90TmaWarpSpecializedAdapterINS1H_15DefaultEpilogueISJ_SK_SK_NS1G_6thread17LinearCombinationISJ_Li1EffLNS1L_9ScaleType4KindE0ELNS_15FloatRoundStyleE2ESJ_EENS1_15EpilogueDefaultEEEEEvvEEEEvNT_6ParamsE)
	.align		4
        /*000c*/ 	.word	index@(__assertfail)
	.align		4
        /*0010*/ 	.word	0x00000000
	.align		4
        /*0014*/ 	.word	0xfffffffe
	.align		4
        /*0018*/ 	.word	0x00000000
	.align		4
        /*001c*/ 	.word	0xfffffffd
	.align		4
        /*0020*/ 	.word	0x00000000
	.align		4
        /*0024*/ 	.word	0xfffffffc


//--------------------- .nv.constant4             --------------------------
	.section	.nv.constant4,"a",@progbits
	.align	8
	.align		8
.nv.constant4:
        /*0000*/ 	.dword	__assertfail
	.align		8
        /*0008*/ 	.dword	__unnamed_1
	.align		8
        /*0010*/ 	.dword	_ZN39_INTERNAL_5456907d_4_k_cu_a0a8fed5_27374cuda3std3__45__cpo5beginE
	.align		8
        /*0018*/ 	.dword	_ZN39_INTERNAL_5456907d_4_k_cu_a0a8fed5_27374cuda3std3__45__cpo3endE
	.align		8
        /*0020*/ 	.dword	_ZN39_INTERNAL_5456907d_4_k_cu_a0a8fed5_27374cuda3std3__45__cpo6cbeginE
	.align		8
        /*0028*/ 	.dword	_ZN39_INTERNAL_5456907d_4_k_cu_a0a8fed5_27374cuda3std3__45__cpo4cendE
	.align		8
        /*0030*/ 	.dword	_ZN39_INTERNAL_5456907d_4_k_cu_a0a8fed5_27374cuda3std3__441_GLOBAL__N__5456907d_4_k_cu_a0a8fed5_27376ignoreE
	.align		8
        /*0038*/ 	.dword	_ZN39_INTERNAL_5456907d_4_k_cu_a0a8fed5_27374cuda3std3__419piecewise_constructE
	.align		8
        /*0040*/ 	.dword	_ZN39_INTERNAL_5456907d_4_k_cu_a0a8fed5_27374cuda3std3__48in_placeE
	.align		8
        /*0048*/ 	.dword	_ZN39_INTERNAL_5456907d_4_k_cu_a0a8fed5_27374cuda3std6ranges3__45__cpo4swapE
	.align		8
        /*0050*/ 	.dword	_ZN39_INTERNAL_5456907d_4_k_cu_a0a8fed5_27374cuda3std6ranges3__45__cpo9iter_moveE
	.align		8
        /*0058*/ 	.dword	_ZN39_INTERNAL_5456907d_4_k_cu_a0a8fed5_27374cute7productE
	.align		8
        /*0060*/ 	.dword	_ZN39_INTERNAL_5456907d_4_k_cu_a0a8fed5_27374cute1_E
	.align		8
        /*0068*/ 	.dword	$str$22
	.align		8
        /*0070*/ 	.dword	$str$23


//--------------------- .text._ZN7cutlass13device_kernelINS_4gemm6kernel13GemmUniversalIN4cute5tupleIJiiiiEEENS1_10collective13CollectiveMmaINS1_34MainloopSm90TmaGmmaWarpSpecializedILi6ENS5_IJNS4_1CILi1EEESB_SB_EEENS1_35KernelTmaWarpSpecializedCooperativeEEENS5_IJNSA_ILi384EEENSA_ILi192EEENSA_ILi32EEEEEENS_10bfloat16_tENS5_IJlSB_lEEESJ_SK_NS4_8TiledMMAINS4_8MMA_AtomIJNS4_4SM904GMMA28MMA_64x192x16_F32BF16BF16_SSILNSO_5MajorE0ELSQ_0ELNSO_7ScaleInE1ELSR_1EEEEEENS4_6LayoutINS5_IJNSA_ILi2EEESB_SB_EEENS5_IJSB_NSA_ILi0EEESX_EEEEENS5_IJNS4_10UnderscoreES10_S10_EEEEENS4_13SM90_TMA_LOADENS4_14ComposedLayoutINS4_7SwizzleILi2ELi4ELi3EEENS4_18smem_ptr_flag_bitsILi16EEENSU_INS5_IJNSA_ILi8EEESH_EEENS5_IJSH_SB_EEEEEEEvNS4_8identityES13_S1D_vS1E_EENS_8epilogue10collective6detail29Sm90TmaWarpSpecializedAdapterINS1H_15DefaultEpilogueISJ_SK_SK_NS1G_6thread17LinearCombinationISJ_Li1EffLNS1L_9ScaleType4KindE0ELNS_15FloatRoundStyleE2ESJ_EENS1_15EpilogueDefaultEEEEEvvEEEEvNT_6ParamsE --------------------------
	.section	.text._ZN7cutlass13device_kernelINS_4gemm6kernel13GemmUniversalIN4cute5tupleIJiiiiEEENS1_10collective13CollectiveMmaINS1_34MainloopSm90TmaGmmaWarpSpecializedILi6ENS5_IJNS4_1CILi1EEESB_SB_EEENS1_35KernelTmaWarpSpecializedCooperativeEEENS5_IJNSA_ILi384EEENSA_ILi192EEENSA_ILi32EEEEEENS_10bfloat16_tENS5_IJlSB_lEEESJ_SK_NS4_8TiledMMAINS4_8MMA_AtomIJNS4_4SM904GMMA28MMA_64x192x16_F32BF16BF16_SSILNSO_5MajorE0ELSQ_0ELNSO_7ScaleInE1ELSR_1EEEEEENS4_6LayoutINS5_IJNSA_ILi2EEESB_SB_EEENS5_IJSB_NSA_ILi0EEESX_EEEEENS5_IJNS4_10UnderscoreES10_S10_EEEEENS4_13SM90_TMA_LOADENS4_14ComposedLayoutINS4_7SwizzleILi2ELi4ELi3EEENS4_18smem_ptr_flag_bitsILi16EEENSU_INS5_IJNSA_ILi8EEESH_EEENS5_IJSH_SB_EEEEEEEvNS4_8identityES13_S1D_vS1E_EENS_8epilogue10collective6detail29Sm90TmaWarpSpecializedAdapterINS1H_15DefaultEpilogueISJ_SK_SK_NS1G_6thread17LinearCombinationISJ_Li1EffLNS1L_9ScaleType4KindE0ELNS_15FloatRoundStyleE2ESJ_EENS1_15EpilogueDefaultEEEEEvvEEEEvNT_6ParamsE,"ax",@progbits
	.align	128
.text._ZN7cutlass13device_kernelINS_4gemm6kernel13GemmUniversalIN4cute5tupleIJiiiiEEENS1_10collective13CollectiveMmaINS1_34MainloopSm90TmaGmmaWarpSpecializedILi6ENS5_IJNS4_1CILi1EEESB_SB_EEENS1_35KernelTmaWarpSpecializedCooperativeEEENS5_IJNSA_ILi384EEENSA_ILi192EEENSA_ILi32EEEEEENS_10bfloat16_tENS5_IJlSB_lEEESJ_SK_NS4_8TiledMMAINS4_8MMA_AtomIJNS4_4SM904GMMA28MMA_64x192x16_F32BF16BF16_SSILNSO_5MajorE0ELSQ_0ELNSO_7ScaleInE1ELSR_1EEEEEENS4_6LayoutINS5_IJNSA_ILi2EEESB_SB_EEENS5_IJSB_NSA_ILi0EEESX_EEEEENS5_IJNS4_10UnderscoreES10_S10_EEEEENS4_13SM90_TMA_LOADENS4_14ComposedLayoutINS4_7SwizzleILi2ELi4ELi3EEENS4_18smem_ptr_flag_bitsILi16EEENSU_INS5_IJNSA_ILi8EEESH_EEENS5_IJSH_SB_EEEEEEEvNS4_8identityES13_S1D_vS1E_EENS_8epilogue10collective6detail29Sm90TmaWarpSpecializedAdapterINS1H_15DefaultEpilogueISJ_SK_SK_NS1G_6thread17LinearCombinationISJ_Li1EffLNS1L_9ScaleType4KindE0ELNS_15FloatRoundStyleE2ESJ_EENS1_15EpilogueDefaultEEEEEvvEEEEvNT_6ParamsE:
        .type           _ZN7cutlass13device_kernelINS_4gemm6kernel13GemmUniversalIN4cute5tupleIJiiiiEEENS1_10collective13CollectiveMmaINS1_34MainloopSm90TmaGmmaWarpSpecializedILi6ENS5_IJNS4_1CILi1EEESB_SB_EEENS1_35KernelTmaWarpSpecializedCooperativeEEENS5_IJNSA_ILi384EEENSA_ILi192EEENSA_ILi32EEEEEENS_10bfloat16_tENS5_IJlSB_lEEESJ_SK_NS4_8TiledMMAINS4_8MMA_AtomIJNS4_4SM904GMMA28MMA_64x192x16_F32BF16BF16_SSILNSO_5MajorE0ELSQ_0ELNSO_7ScaleInE1ELSR_1EEEEEENS4_6LayoutINS5_IJNSA_ILi2EEESB_SB_EEENS5_IJSB_NSA_ILi0EEESX_EEEEENS5_IJNS4_10UnderscoreES10_S10_EEEEENS4_13SM90_TMA_LOADENS4_14ComposedLayoutINS4_7SwizzleILi2ELi4ELi3EEENS4_18smem_ptr_flag_bitsILi16EEENSU_INS5_IJNSA_ILi8EEESH_EEENS5_IJSH_SB_EEEEEEEvNS4_8identityES13_S1D_vS1E_EENS_8epilogue10collective6detail29Sm90TmaWarpSpecializedAdapterINS1H_15DefaultEpilogueISJ_SK_SK_NS1G_6thread17LinearCombinationISJ_Li1EffLNS1L_9ScaleType4KindE0ELNS_15FloatRoundStyleE2ESJ_EENS1_15EpilogueDefaultEEEEEvvEEEEvNT_6ParamsE,@function
        .size           _ZN7cutlass13device_kernelINS_4gemm6kernel13GemmUniversalIN4cute5tupleIJiiiiEEENS1_10collective13CollectiveMmaINS1_34MainloopSm90TmaGmmaWarpSpecializedILi6ENS5_IJNS4_1CILi1EEESB_SB_EEENS1_35KernelTmaWarpSpecializedCooperativeEEENS5_IJNSA_ILi384EEENSA_ILi192EEENSA_ILi32EEEEEENS_10bfloat16_tENS5_IJlSB_lEEESJ_SK_NS4_8TiledMMAINS4_8MMA_AtomIJNS4_4SM904GMMA28MMA_64x192x16_F32BF16BF16_SSILNSO_5MajorE0ELSQ_0ELNSO_7ScaleInE1ELSR_1EEEEEENS4_6LayoutINS5_IJNSA_ILi2EEESB_SB_EEENS5_IJSB_NSA_ILi0EEESX_EEEEENS5_IJNS4_10UnderscoreES10_S10_EEEEENS4_13SM90_TMA_LOADENS4_14ComposedLayoutINS4_7SwizzleILi2ELi4ELi3EEENS4_18smem_ptr_flag_bitsILi16EEENSU_INS5_IJNSA_ILi8EEESH_EEENS5_IJSH_SB_EEEEEEEvNS4_8identityES13_S1D_vS1E_EENS_8epilogue10collective6detail29Sm90TmaWarpSpecializedAdapterINS1H_15DefaultEpilogueISJ_SK_SK_NS1G_6thread17LinearCombinationISJ_Li1EffLNS1L_9ScaleType4KindE0ELNS_15FloatRoundStyleE2ESJ_EENS1_15EpilogueDefaultEEEEEvvEEEEvNT_6ParamsE,(.L_x_644 - _ZN7cutlass13device_kernelINS_4gemm6kernel13GemmUniversalIN4cute5tupleIJiiiiEEENS1_10collective13CollectiveMmaINS1_34MainloopSm90TmaGmmaWarpSpecializedILi6ENS5_IJNS4_1CILi1EEESB_SB_EEENS1_35KernelTmaWarpSpecializedCooperativeEEENS5_IJNSA_ILi384EEENSA_ILi192EEENSA_ILi32EEEEEENS_10bfloat16_tENS5_IJlSB_lEEESJ_SK_NS4_8TiledMMAINS4_8MMA_AtomIJNS4_4SM904GMMA28MMA_64x192x16_F32BF16BF16_SSILNSO_5MajorE0ELSQ_0ELNSO_7ScaleInE1ELSR_1EEEEEENS4_6LayoutINS5_IJNSA_ILi2EEESB_SB_EEENS5_IJSB_NSA_ILi0EEESX_EEEEENS5_IJNS4_10UnderscoreES10_S10_EEEEENS4_13SM90_TMA_LOADENS4_14ComposedLayoutINS4_7SwizzleILi2ELi4ELi3EEENS4_18smem_ptr_flag_bitsILi16EEENSU_INS5_IJNSA_ILi8EEESH_EEENS5_IJSH_SB_EEEEEEEvNS4_8identityES13_S1D_vS1E_EENS_8epilogue10collective6detail29Sm90TmaWarpSpecializedAdapterINS1H_15DefaultEpilogueISJ_SK_SK_NS1G_6thread17LinearCombinationISJ_Li1EffLNS1L_9ScaleType4KindE0ELNS_15FloatRoundStyleE2ESJ_EENS1_15EpilogueDefaultEEEEEvvEEEEvNT_6ParamsE)
        .other          _ZN7cutlass13device_kernelINS_4gemm6kernel13GemmUniversalIN4cute5tupleIJiiiiEEENS1_10collective13CollectiveMmaINS1_34MainloopSm90TmaGmmaWarpSpecializedILi6ENS5_IJNS4_1CILi1EEESB_SB_EEENS1_35KernelTmaWarpSpecializedCooperativeEEENS5_IJNSA_ILi384EEENSA_ILi192EEENSA_ILi32EEEEEENS_10bfloat16_tENS5_IJlSB_lEEESJ_SK_NS4_8TiledMMAINS4_8MMA_AtomIJNS4_4SM904GMMA28MMA_64x192x16_F32BF16BF16_SSILNSO_5MajorE0ELSQ_0ELNSO_7ScaleInE1ELSR_1EEEEEENS4_6LayoutINS5_IJNSA_ILi2EEESB_SB_EEENS5_IJSB_NSA_ILi0EEESX_EEEEENS5_IJNS4_10UnderscoreES10_S10_EEEEENS4_13SM90_TMA_LOADENS4_14ComposedLayoutINS4_7SwizzleILi2ELi4ELi3EEENS4_18smem_ptr_flag_bitsILi16EEENSU_INS5_IJNSA_ILi8EEESH_EEENS5_IJSH_SB_EEEEEEEvNS4_8identityES13_S1D_vS1E_EENS_8epilogue10collective6detail29Sm90TmaWarpSpecializedAdapterINS1H_15DefaultEpilogueISJ_SK_SK_NS1G_6thread17LinearCombinationISJ_Li1EffLNS1L_9ScaleType4KindE0ELNS_15FloatRoundStyleE2ESJ_EENS1_15EpilogueDefaultEEEEEvvEEEEvNT_6ParamsE,@"STO_CUDA_ENTRY STV_DEFAULT"
_ZN7cutlass13device_kernelINS_4gemm6kernel13GemmUniversalIN4cute5tupleIJiiiiEEENS1_10collective13CollectiveMmaINS1_34MainloopSm90TmaGmmaWarpSpecializedILi6ENS5_IJNS4_1CILi1EEESB_SB_EEENS1_35KernelTmaWarpSpecializedCooperativeEEENS5_IJNSA_ILi384EEENSA_ILi192EEENSA_ILi32EEEEEENS_10bfloat16_tENS5_IJlSB_lEEESJ_SK_NS4_8TiledMMAINS4_8MMA_AtomIJNS4_4SM904GMMA28MMA_64x192x16_F32BF16BF16_SSILNSO_5MajorE0ELSQ_0ELNSO_7ScaleInE1ELSR_1EEEEEENS4_6LayoutINS5_IJNSA_ILi2EEESB_SB_EEENS5_IJSB_NSA_ILi0EEESX_EEEEENS5_IJNS4_10UnderscoreES10_S10_EEEEENS4_13SM90_TMA_LOADENS4_14ComposedLayoutINS4_7SwizzleILi2ELi4ELi3EEENS4_18smem_ptr_flag_bitsILi16EEENSU_INS5_IJNSA_ILi8EEESH_EEENS5_IJSH_SB_EEEEEEEvNS4_8identityES13_S1D_vS1E_EENS_8epilogue10collective6detail29Sm90TmaWarpSpecializedAdapterINS1H_15DefaultEpilogueISJ_SK_SK_NS1G_6thread17LinearCombinationISJ_Li1EffLNS1L_9ScaleType4KindE0ELNS_15FloatRoundStyleE2ESJ_EENS1_15EpilogueDefaultEEEEEvvEEEEvNT_6ParamsE:
[----:B------:R-:W0:Y:S02]  /*0000*/  LDC R1, c[0x0][0x28] ;  /* 0x00000a00ff017b82 */ /* 0x000e240000000800 */
[----:B0-----:R-:W-:Y:S01]  /*0010*/  VIADD R1, R1, 0xfffffbc8 ;  /* 0xfffffbc801017836 */ /* 0x001fe20000000000 */
[----:B------:R-:W0:Y:S01]  /*0020*/  S2R R2, SR_TID.X ;  /* 0x0000000000027919 */ /* 0x000e220000002100 */
[----:B------:R-:W-:Y:S01]  /*0030*/  ELECT P0, URZ, PT ;  /* 0x00000000003f782f */ /* 0x000fe20003800000 */
[----:B------:R-:W-:Y:S01]  /*0040*/  BSSY B0, `(.L_x_0) ;  /* 0x0000015000007945 */ /* 0x000fe20003800000 */
[--C-:B0-----:R-:W-:Y:S02]  /*0050*/  SHF.R.U32.HI R0, RZ, 0x5, R2.reuse ;  /* 0x00000005ff007819 */ /* 0x101fe40000011602 */
[----:B------:R-:W-:-:S03]  /*0060*/  SHF.R.U32.HI R2, RZ, 0x7, R2 ;  /* 0x00000007ff027819 */ /* 0x000fc60000011602 */
[----:B------:R-:W0:Y:S04]  /*0070*/  SHFL.IDX PT, R3, R0, RZ, 0x1f ;  /* 0x00001fff00037589 */ /* 0x000e2800000e0000 */
[----:B------:R-:W1:Y:S01]  /*0080*/  SHFL.IDX PT, R2, R2, RZ, 0x1f ;  /* 0x00001fff02027589 */ /* 0x000e6200000e0000 */
[----:B0-----:R-:W-:Y:S02]  /*0090*/  R2UR UR10, R3 ;  /* 0x00000000030a72ca */ /* 0x001fe400000e0000 */
[----:B-1----:R-:W-:-:S11]  /*00a0*/  R2UR UR5, R2 ;  /* 0x00000000020572ca */ /* 0x002fd600000e0000 */
[----:B------:R-:W-:Y:S02]  /*00b0*/  USHF.R.S32.HI UR4, URZ, 0x1f, UR10 ;  /* 0x0000001f3f047899 */ /* 0x000fe4000801140a */
[----:B------:R-:W-:Y:S02]  /*00c0*/  ISETP.NE.OR P0, PT, RZ, UR10, !P0 ;  /* 0x0000000aff007c0c */ /* 0x000fe4000c705670 */
[----:B------:R-:W-:-:S04]  /*00d0*/  ULEA.HI UR4, UR4, UR10, URZ, 0x2 ;  /* 0x0000000a04047291 */ /* 0x000fc8000f8f103f */
[----:B------:R-:W-:-:S04]  /*00e0*/  ULOP3.LUT UR4, UR4, 0xfffffffc, URZ, 0xc0, !UPT ;  /* 0xfffffffc04047892 */ /* 0x000fc8000f8ec03f */
[----:B------:R-:W-:-:S03]  /*00f0*/  UIADD3 UR10, UR10, -UR4, URZ ;  /* 0x800000040a0a7290 */ /* 0x000fc6000fffe03f */
[----:B------:R-:W-:Y:S09]  /*0100*/  @P0 BRA `(.L_x_1) ;  /* 0x0000000000200947 */ /* 0x000ff20003800000 */
[----:B------:R-:W-:Y:S02]  /*0110*/  ULDC.64 UR6, c[0x0][0x198] ;  /* 0x0000660000067ab9 */ /* 0x000fe40000000a00 */
[----:B------:R-:W-:Y:S02]  /*0120*/  UIADD3 UR8, UP0, UR6, 0xf0, URZ ;  /* 0x000000f006087890 */ /* 0x000fe4000ff1e03f */
[----:B------:R-:W-:Y:S02]  /*0130*/  UIADD3 UR6, UP1, UR6, 0x1f0, URZ ;  /* 0x000001f006067890 */ /* 0x000fe4000ff3e03f */
[----:B------:R-:W-:Y:S02]  /*0140*/  UIADD3.X UR9, URZ, UR7, URZ, UP0, !UPT ;  /* 0x000000073f097290 */ /* 0x000fe400087fe43f */
[----:B------:R-:W-:-:S07]  /*0150*/  UIADD3.X UR7, URZ, UR7, URZ, UP1, !UPT ;  /* 0x000000073f077290 */ /* 0x000fce0008ffe43f */
[----:B------:R0:W-:Y:S02]  /*0160*/  UTMACCTL.PF [UR8] ;  /* 0x00000000080079b9 */ /* 0x0001e40008040000 */
[----:B------:R0:W-:Y:S02]  /*0170*/  UTMACCTL.PF [UR6] ;  /* 0x00000000060079b9 */ /* 0x0001e40008040000 */
[----:B0-----:R-:W-:Y:S01]  /*0180*/  NOP ;  /* 0x0000000000007918 */ /* 0x001fe20000000000 */
.L_x_1:
[----:B------:R-:W-:Y:S05]  /*0190*/  BSYNC B0 ;  /* 0x0000000000007941 */ /* 0x000fea0003800000 */
.L_x_0:
[----:B------:R-:W0:Y:S01]  /*01a0*/  SHFL.IDX PT, R2, R0, RZ, 0x1f ;  /* 0x00001fff00027589 */ /* 0x000e2200000e0000 */
[----:B------:R-:W-:Y:S01]  /*01b0*/  UISETP.NE.AND UP0, UPT, UR10, 0x3, UPT ;  /* 0x000000030a00788c */ /* 0x000fe2000bf05270 */
[----:B------:R-:W-:Y:S01]  /*01c0*/  ISETP.NE.AND P1, PT, RZ, UR5, PT ;  /* 0x00000005ff007c0c */ /* 0x000fe2000bf25270 */
[----:B------:R-:W-:Y:S02]  /*01d0*/  UIADD3 UR18, UR5, -0x1, URZ ;  /* 0xffffffff05127890 */ /* 0x000fe4000fffe03f */
[----:B------:R-:W-:Y:S02]  /*01e0*/  UISETP.EQ.OR UP0, UPT, UR10, URZ, !UP0 ;  /* 0x0000003f0a00728c */ /* 0x000fe4000c702670 */
[----:B------:R-:W-:Y:S02]  /*01f0*/  UISETP.GE.U32.AND UP1, UPT, UR18, 0x2, UPT ;  /* 0x000000021200788c */ /* 0x000fe4000bf26070 */
[----:B------:R-:W-:-:S04]  /*0200*/  UISETP.EQ.AND UP0, UPT, UR5, URZ, UP0 ;  /* 0x0000003f0500728c */ /* 0x000fc80008702270 */
[----:B------:R-:W-:-:S04]  /*0210*/  USEL UR40, URZ, 0x1, !UP0 ;  /* 0x000000013f287887 */ /* 0x000fc8000c000000 */
[----:B------:R-:W-:Y:S01]  /*0220*/  USEL UR40, UR40, 0x2, UP1 ;  /* 0x0000000228287887 */ /* 0x000fe20008800000 */
[----:B0-----:R-:W-:-:S13]  /*0230*/  ISETP.NE.AND P0, PT, R2, RZ, PT ;  /* 0x000000ff0200720c */ /* 0x001fda0003f05270 */
[----:B------:R-:W-:Y:S05]  /*0240*/  @P0 BRA `(.L_x_2) ;  /* 0x0000000000680947 */ /* 0x000fea0003800000 */
[----:B------:R-:W0:Y:S01]  /*0250*/  S2UR UR8, SR_CgaCtaId ;  /* 0x00000000000879c3 */ /* 0x000e220000008800 */
[----:B------:R-:W-:Y:S01]  /*0260*/  UMOV UR4, 0x400 ;  /* 0x0000040000047882 */ /* 0x000fe20000000000 */
[----:B------:R-:W-:Y:S01]  /*0270*/  UMOV UR5, 0x1 ;  /* 0x0000000100057882 */ /* 0x000fe20000000000 */
[----:B------:R-:W-:Y:S01]  /*0280*/  UMOV UR6, 0x100 ;  /* 0x0000010000067882 */ /* 0x000fe20000000000 */
[----:B------:R-:W-:Y:S01]  /*0290*/  ELECT P0, URZ, PT ;  /* 0x00000000003f782f */ /* 0x000fe20003800000 */
[----:B------:R-:W-:-:S04]  /*02a0*/  UIADD3 UR6, -UR6, 0x100000, URZ ;  /* 0x0010000006067890 */ /* 0x000fc8000fffe13f */
[----:B------:R-:W-:Y:S02]  /*02b0*/  USHF.L.U32 UR7, UR6, 0xb, URZ ;  /* 0x0000000b06077899 */ /* 0x000fe4000800063f */
[----:B------:R-:W-:Y:S02]  /*02c0*/  USHF.L.U32 UR6, UR6, 0x1, URZ ;  /* 0x0000000106067899 */ /* 0x000fe4000800063f */
[----:B0-----:R-:W-:Y:S02]  /*02d0*/  ULEA UR8, UR8, UR4, 0x18 ;  /* 0x0000000408087291 */ /* 0x001fe4000f8ec03f */
[----:B------:R-:W-:-:S04]  /*02e0*/  UIADD3 UR4, -UR5, 0x100000, URZ ;  /* 0x0010000005047890 */ /* 0x000fc8000fffe13f */
[----:B------:R-:W-:Y:S02]  /*02f0*/  USHF.L.U32 UR5, UR4, 0xb, URZ ;  /* 0x0000000b04057899 */ /* 0x000fe4000800063f */
[----:B------:R-:W-:Y:S01]  /*0300*/  USHF.L.U32 UR4, UR4, 0x1, URZ ;  /* 0x0000000104047899 */ /* 0x000fe2000800063f */
[----:B------:R-:W0:Y:S11]  /*0310*/  FENCE.VIEW.ASYNC.S ;  /* 0x00000000000073c6 */ /* 0x000e360000000000 */
[----:B0-----:R0:W1:Y:S01]  /*0320*/  SYNCS.EXCH.64 URZ, [UR8], UR4 ;  /* 0x00000004083f75b2 */ /* 0x0010620008000100 */
[----:B------:R0:W2:Y:S01]  /*0330*/  SYNCS.EXCH.64 URZ, [UR8+0x30], UR6 ;  /* 0x00003006083f75b2 */ /* 0x0000a20008000100 */
[----:B------:R0:W3:Y:S01]  /*0340*/  SYNCS.EXCH.64 URZ, [UR8+0x8], UR4 ;  /* 0x00000804083f75b2 */ /* 0x0000e20008000100 */
[----:B------:R0:W4:Y:S01]  /*0350*/  SYNCS.EXCH.64 URZ, [UR8+0x38], UR6 ;  /* 0x00003806083f75b2 */ /* 0x0001220008000100 */
[----:B------:R0:W0:Y:S01]  /*0360*/  SYNCS.EXCH.64 URZ, [UR8+0x10], UR4 ;  /* 0x00001004083f75b2 */ /* 0x0000220008000100 */
[----:B------:R0:W0:Y:S01]  /*0370*/  SYNCS.EXCH.64 URZ, [UR8+0x40], UR6 ;  /* 0x00004006083f75b2 */ /* 0x0000220008000100 */
[----:B------:R0:W0:Y:S01]  /*0380*/  SYNCS.EXCH.64 URZ, [UR8+0x18], UR4 ;  /* 0x00001804083f75b2 */ /* 0x0000220008000100 */
[----:B------:R0:W0:Y:S01]  /*0390*/  SYNCS.EXCH.64 URZ, [UR8+0x48], UR6 ;  /* 0x00004806083f75b2 */ /* 0x0000220008000100 */
[----:B------:R0:W0:Y:S01]  /*03a0*/  SYNCS.EXCH.64 URZ, [UR8+0x20], UR4 ;  /* 0x00002004083f75b2 */ /* 0x0000220008000100 */
[----:B------:R0:W0:Y:S01]  /*03b0*/  SYNCS.EXCH.64 URZ, [UR8+0x50], UR6 ;  /* 0x00005006083f75b2 */ /* 0x0000220008000100 */
[----:B------:R0:W0:Y:S01]  /*03c0*/  SYNCS.EXCH.64 URZ, [UR8+0x28], UR4 ;  /* 0x00002804083f75b2 */ /* 0x0000220008000100 */
[----:B------:R0:W0:Y:S01]  /*03d0*/  SYNCS.EXCH.64 URZ, [UR8+0x58], UR6 ;  /* 0x00005806083f75b2 */ /* 0x0000220008000100 */
[----:B------:R-:W-:Y:S01]  /*03e0*/  NOP ;  /* 0x0000000000007918 */ /* 0x000fe20000000000 */
.L_x_2:
[----:B------:R-:W5:Y:S01]  /*03f0*/  SHFL.IDX PT, R0, R0, RZ, 0x1f ;  /* 0x00001fff00007589 */ /* 0x000f6200000e0000 */
[----:B------:R-:W-:Y:S01]  /*0400*/  ELECT P0, URZ, PT ;  /* 0x00000000003f782f */ /* 0x000fe20003800000 */
[----:B------:R-:W1:Y:S01]  /*0410*/  S2UR UR17, SR_CTAID.Y ;  /* 0x00000000001179c3 */ /* 0x000e620000002600 */
[----:B0-----:R-:W-:Y:S01]  /*0420*/  ULDC UR5, c[0x0][0x65c] ;  /* 0x0001970000057ab9 */ /* 0x001fe20000000800 */
[----:B------:R-:W-:Y:S01]  /*0430*/  UMOV UR12, 0x20 ;  /* 0x00000020000c7882 */ /* 0x000fe20000000000 */
[----:B------:R-:W-:Y:S01]  /*0440*/  UISETP.NE.AND UP2, UPT, UR5, 0x1, UPT ;  /* 0x000000010500788c */ /* 0x000fe2000bf45270 */
[----:B------:R-:W-:Y:S01]  /*0450*/  NOP ;  /* 0x0000000000007918 */ /* 0x000fe20000000000 */
[----:B------:R-:W-:Y:S02]  /*0460*/  NOP ;  /* 0x0000000000007918 */ /* 0x000fe40000000000 */
[----:B------:R-:W-:Y:S01]  /*0470*/  UP2UR UR46, UPR, URZ, 0x4 ;  /* 0x000000043f2e7883 */ /* 0x000fe20008000000 */
[----:B------:R-:W0:Y:S01]  /*0480*/  S2UR UR4, SR_CTAID.X ;  /* 0x00000000000479c3 */ /* 0x000e220000002500 */
[----:B------:R-:W-:-:S02]  /*0490*/  PLOP3.LUT P2, PT, PT, PT, UP2, 0x80, 0x0 ;  /* 0x000000000000781c */ /* 0x000fc40003f4f028 */
[----:B------:R-:W-:Y:S02]  /*04a0*/  PLOP3.LUT P4, PT, PT, PT, UP2, 0x80, 0x0 ;  /* 0x000000000000781c */ /* 0x000fe40003f8f028 */
[----:B------:R-:W-:Y:S01]  /*04b0*/  PLOP3.LUT P3, PT, PT, PT, UP2, 0x80, 0x0 ;  /* 0x000000000000781c */ /* 0x000fe20003f6f028 */
[----:B------:R-:W-:Y:S01]  /*04c0*/  @UP2 ULDC UR14, c[0x0][0x10] ;  /* 0x00000400000e2ab9 */ /* 0x000fe20000000800 */
[----:B------:R-:W-:Y:S01]  /*04d0*/  @UP2 UMOV UR9, URZ ;  /* 0x0000003f00092c82 */ /* 0x000fe20008000000 */
[----:B------:R-:W-:Y:S01]  /*04e0*/  @!UP2 ULDC UR11, c[0x0][0xc] ;  /* 0x00000300000baab9 */ /* 0x000fe20000000800 */
[----:B-----5:R-:W-:Y:S01]  /*04f0*/  ISETP.NE.OR P0, PT, R0, RZ, !P0 ;  /* 0x000000ff0000720c */ /* 0x020fe20004705670 */
[----:B-1----:R-:W-:Y:S02]  /*0500*/  @UP2 UMOV UR7, UR17 ;  /* 0x0000001100072c82 */ /* 0x002fe40008000000 */
[----:B------:R-:W-:Y:S01]  /*0510*/  @UP2 UMOV UR8, UR7 ;  /* 0x0000000700082c82 */ /* 0x000fe20008000000 */
[----:B------:R-:W-:Y:S01]  /*0520*/  @!UP2 UMOV UR7, UR17 ;  /* 0x000000110007ac82 */ /* 0x000fe20008000000 */
[----:B0-----:R-:W-:-:S08]  /*0530*/  @UP2 UIMAD.WIDE.U32 UR14, UR4, UR14, UR8 ;  /* 0x0000000e040e22a5 */ /* 0x001fd0000f8e0008 */
[----:B------:R-:W-:Y:S01]  /*0540*/  VOTEU.ALL UP0, P0 ;  /* 0x00000000003f7886 */ /* 0x000fe20000000000 */
[----:B------:R-:W-:Y:S01]  /*0550*/  VOTEU.ALL UP1, P0 ;  /* 0x00000000003f7886 */ /* 0x000fe20000020000 */
[----:B------:R-:W-:-:S03]  /*0560*/  IMAD.U32 R2, RZ, RZ, UR14 ;  /* 0x0000000eff027e24 */ /* 0x000fc6000f8e00ff */
[----:B------:R-:W0:Y:S01]  /*0570*/  @!UP0 S2UR UR6, SR_CgaCtaId ;  /* 0x00000000000689c3 */ /* 0x000e220000008800 */
[----:B------:R-:W-:Y:S01]  /*0580*/  @!UP0 UMOV UR5, 0x400 ;  /* 0x0000040000058882 */ /* 0x000fe20000000000 */
[----:B------:R-:W-:-:S04]  /*0590*/  @!UP0 UIADD3 UR12, -UR12, 0x100000, URZ ;  /* 0x001000000c0c8890 */ /* 0x000fc8000fffe13f */
[----:B------:R-:W-:Y:S02]  /*05a0*/  @!UP0 USHF.L.U32 UR13, UR12, 0xb, URZ ;  /* 0x0000000b0c0d8899 */ /* 0x000fe4000800063f */
[----:B------:R-:W-:Y:S01]  /*05b0*/  @!UP0 USHF.L.U32 UR12, UR12, 0x1, URZ ;  /* 0x000000010c0c8899 */ /* 0x000fe2000800063f */
[----:B------:R-:W-:Y:S01]  /*05c0*/  IMAD.U32 R3, RZ, RZ, UR15 ;  /* 0x0000000fff037e24 */ /* 0x000fe2000f8e00ff */
[----:B0-----:R-:W-:Y:S01]  /*05d0*/  @!UP0 ULEA UR16, UR6, UR5, 0x18 ;  /* 0x0000000506108291 */ /* 0x001fe2000f8ec03f */
[----:B------:R-:W-:Y:S01]  /*05e0*/  VOTEU.ALL UP0, P0 ;  /* 0x00000000003f7886 */ /* 0x000fe20000000000 */
[----:B------:R-:W-:Y:S01]  /*05f0*/  PLOP3.LUT P0, PT, PT, PT, UP2, 0x80, 0x0 ;  /* 0x000000000000781c */ /* 0x000fe20003f0f028 */
[----:B------:R-:W-:Y:S01]  /*0600*/  UMOV UR5, URZ ;  /* 0x0000003f00057c82 */ /* 0x000fe20008000000 */
[----:B------:R-:W-:Y:S01]  /*0610*/  @UP2 UMOV UR6, URZ ;  /* 0x0000003f00062c82 */ /* 0x000fe20008000000 */
[----:B------:R-:W-:Y:S02]  /*0620*/  @!UP2 UIMAD.WIDE.U32 UR8, UR11, UR7, UR4 ;  /* 0x000000070b08a2a5 */ /* 0x000fe4000f8e0004 */
[----:B------:R-:W-:-:S04]  /*0630*/  @UP2 UIADD3 UR6, UR15, UR6, URZ ;  /* 0x000000060f062290 */ /* 0x000fc8000fffe03f */
[----:B------:R-:W-:Y:S01]  /*0640*/  IMAD.U32 R5, RZ, RZ, UR9 ;  /* 0x00000009ff057e24 */ /* 0x000fe2000f8e00ff */
[----:B------:R-:W0:Y:S02]  /*0650*/  FENCE.VIEW.ASYNC.S ;  /* 0x00000000000073c6 */ /* 0x000e240000000000 */
[----:B0-----:R0:W2:Y:S01]  /*0660*/  @!UP0 SYNCS.EXCH.64 URZ, [UR16+0x70], UR12 ;  /* 0x0000700c103f85b2 */ /* 0x0010a20008000100 */
[----:B------:R-:W-:Y:S01]  /*0670*/  @P2 IMAD.U32 R6, RZ, RZ, UR6 ;  /* 0x00000006ff062e24 */ /* 0x000fe2000f8e00ff */
[----:B------:R-:W-:Y:S01]  /*0680*/  MOV R4, UR8 ;  /* 0x0000000800047c02 */ /* 0x000fe20008000f00 */
[----:B------:R-:W-:Y:S02]  /*0690*/  @P0 IMAD.MOV.U32 R7, RZ, RZ, R2 ;  /* 0x000000ffff070224 */ /* 0x000fe400078e0002 */
[----:B------:R-:W-:Y:S02]  /*06a0*/  IMAD.U32 R2, RZ, RZ, UR8 ;  /* 0x00000008ff027e24 */ /* 0x000fe4000f8e00ff */
[----:B------:R-:W-:-:S02]  /*06b0*/  @!P4 IMAD.MOV.U32 R6, RZ, RZ, R5 ;  /* 0x000000ffff06c224 */ /* 0x000fc400078e0005 */
[----:B------:R-:W-:Y:S02]  /*06c0*/  @!P3 IMAD.MOV.U32 R7, RZ, RZ, R2 ;  /* 0x000000ffff07b224 */ /* 0x000fe400078e0002 */
[----:B------:R-:W-:Y:S01]  /*06d0*/  IMAD.U32 R3, RZ, RZ, UR9 ;  /* 0x00000009ff037e24 */ /* 0x000fe2000f8e00ff */
[----:B------:R0:W-:Y:S04]  /*06e0*/  STL [R1+0x180], R6 ;  /* 0x0001800601007387 */ /* 0x0001e80000100800 */
[----:B------:R0:W-:Y:S01]  /*06f0*/  STL [R1+0x184], R7 ;  /* 0x0001840701007387 */ /* 0x0001e20000100800 */
[----:B------:R0:W2:Y:S01]  /*0700*/  @!UP1 SYNCS.EXCH.64 URZ, [UR16+0x78], UR12 ;  /* 0x0000780c103f95b2 */ /* 0x0000a20008000100 */
[----:B------:R-:W-:Y:S01]  /*0710*/  NOP ;  /* 0x0000000000007918 */ /* 0x000fe20000000000 */
[----:B--234-:R-:W-:Y:S06]  /*0720*/  BAR.SYNC.DEFER_BLOCKING 0x0 ;  /* 0x0000000000007b1d */ /* 0x01cfec0000010000 */
[----:B------:R-:W-:Y:S05]  /*0730*/  @!P1 BRA `(.L_x_3) ;  /* 0x0000016800d89947 */ /* 0x000fea0003800000 */
[----:B------:R-:W-:-:S06]  /*0740*/  UISETP.GT.U32.AND UP0, UPT, UR18, 0x1, UPT ;  /* 0x000000011200788c */ /* 0x000fcc000bf04070 */
[----:B------:R-:W-:-:S13]  /*0750*/  PLOP3.LUT P0, PT, PT, PT, UP0, 0x80, 0x0 ;  /* 0x000000000000781c */ /* 0x000fda0003f0f008 */
[----:B0-----:R-:W-:Y:S05]  /*0760*/  @P0 EXIT ;  /* 0x000000000000094d */ /* 0x001fea0003800000 */
[----:B------:R-:W-:Y:S01]  /*0770*/  ULDC.64 UR8, c[0x0][0x650] ;  /* 0x0001940000087ab9 */ /* 0x000fe20000000a00 */
[----:B------:R-:W-:Y:S01]  /*0780*/  UMOV UR41, 0xffffffff ;  /* 0xffffffff00297882 */ /* 0x000fe20000000000 */
[----:B------:R-:W-:Y:S01]  /*0790*/  ISETP.GE.U32.AND P0, PT, R7, UR8, PT ;  /* 0x0000000807007c0c */ /* 0x000fe2000bf06070 */
[----:B------:R-:W-:Y:S01]  /*07a0*/  UMOV UR42, 0xffffffff ;  /* 0xffffffff002a7882 */ /* 0x000fe20000000000 */
[----:B------:R-:W-:Y:S01]  /*07b0*/  UMOV UR43, 0xffffffff ;  /* 0xffffffff002b7882 */ /* 0x000fe20000000000 */
[----:B------:R-:W-:Y:S02]  /*07c0*/  PRMT R0, RZ, 0x7610, R0 ;  /* 0x00007610ff007816 */ /* 0x000fe40000000000 */
[----:B------:R-:W-:-:S13]  /*07d0*/  ISETP.GE.U32.AND.EX P0, PT, R6, UR9, PT, P0 ;  /* 0x0000000906007c0c */ /* 0x000fda000bf06100 */
[----:B------:R-:W-:Y:S05]  /*07e0*/  @P0 BRA `(.L_x_4) ;  /* 0x0000000400800947 */ /* 0x000fea0003800000 */
[----:B------:R-:W-:Y:S01]  /*07f0*/  I2FP.F32.U32 R0, UR4 ;  /* 0x0000000400007c45 */ /* 0x000fe20008201000 */
[----:B------:R-:W-:Y:S01]  /*0800*/  ULDC.64 UR16, c[0x0][0x628] ;  /* 0x00018a0000107ab9 */ /* 0x000fe20000000a00 */
[----:B------:R-:W-:Y:S01]  /*0810*/  ULDC UR6, c[0x0][0x150] ;  /* 0x0000540000067ab9 */ /* 0x000fe20000000800 */
[----:B------:R-:W-:Y:S01]  /*0820*/  ISETP.NE.U32.AND P0, PT, RZ, UR16, PT ;  /* 0x00000010ff007c0c */ /* 0x000fe2000bf05070 */
[----:B------:R-:W-:Y:S01]  /*0830*/  ULDC UR15, c[0x0][0x630] ;  /* 0x00018c00000f7ab9 */ /* 0x000fe20000000800 */
[----:B------:R-:W-:Y:S01]  /*0840*/  FMUL R0, R0, UR6 ;  /* 0x0000000600007c20 */ /* 0x000fe20008400000 */
[----:B------:R-:W-:Y:S01]  /*0850*/  R2UR UR18, R7 ;  /* 0x00000000071272ca */ /* 0x000fe200000e0000 */
[----:B------:R-:W-:Y:S01]  /*0860*/  ULDC UR20, c[0x0][0x154] ;  /* 0x0000550000147ab9 */ /* 0x000fe20000000800 */
[----:B------:R-:W-:Y:S01]  /*0870*/  ISETP.NE.AND.EX P0, PT, RZ, UR17, PT, P0 ;  /* 0x00000011ff007c0c */ /* 0x000fe2000bf05300 */
[----:B------:R0:W1:Y:S01]  /*0880*/  F2I.U32.TRUNC.NTZ R2, R0 ;  /* 0x0000000000027305 */ /* 0x000062000020f000 */
[----:B------:R-:W-:-:S02]  /*0890*/  R2UR UR19, R6 ;  /* 0x00000000061372ca */ /* 0x000fc400000e0000 */
[----:B------:R-:W-:Y:S02]  /*08a0*/  R2UR UR8, R7 ;  /* 0x00000000070872ca */ /* 0x000fe400000e0000 */
[----:B------:R-:W-:-:S07]  /*08b0*/  R2UR UR9, R6 ;  /* 0x00000000060972ca */ /* 0x000fce00000e0000 */
[----:B0-----:R-:W-:Y:S08]  /*08c0*/  @!P0 BRA `(.L_x_5) ;  /* 0x0000000000308947 */ /* 0x001ff00003800000 */
[----:B------:R-:W-:Y:S01]  /*08d0*/  R2UR UR8, R7 ;  /* 0x00000000070872ca */ /* 0x000fe200000e0000 */
[----:B------:R-:W-:Y:S01]  /*08e0*/  ULDC UR6, c[0x0][0x634] ;  /* 0x00018d0000067ab9 */ /* 0x000fe20000000800 */
[----:B------:R-:W-:-:S11]  /*08f0*/  R2UR UR14, R6 ;  /* 0x00000000060e72ca */ /* 0x000fd600000e0000 */
[----:B------:R-:W-:-:S04]  /*0900*/  UIADD3 UR6, UP0, UR8, UR6, URZ ;  /* 0x0000000608067290 */ /* 0x000fc8000ff1e03f */
[----:B------:R-:W-:-:S04]  /*0910*/  UIADD3.X UR14, URZ, UR14, URZ, UP0, !UPT ;  /* 0x0000000e3f0e7290 */ /* 0x000fc800087fe43f */
[----:B------:R-:W-:-:S04]  /*0920*/  UIMAD.WIDE.U32 UR8, UR14, UR16, URZ ;  /* 0x000000100e0872a5 */ /* 0x000fc8000f8e003f */
[----:B------:R-:W-:Y:S02]  /*0930*/  UIMAD.WIDE.U32 UR10, UP0, UR6, UR17, UR8 ;  /* 0x00000011060a72a5 */ /* 0x000fe4000f800008 */
[----:B------:R-:W-:Y:S02]  /*0940*/  UIMAD.WIDE.U32 UR8, UR6, UR16, URZ ;  /* 0x00000010060872a5 */ /* 0x000fe4000f8e003f */
[----:B------:R-:W-:Y:S02]  /*0950*/  UIADD3.X UR13, URZ, URZ, URZ, UP0, !UPT ;  /* 0x0000003f3f0d7290 */ /* 0x000fe400087fe43f */
[----:B------:R-:W-:Y:S01]  /*0960*/  UIADD3 URZ, UP0, UR9, UR10, URZ ;  /* 0x0000000a093f7290 */ /* 0x000fe2000ff1e03f */
[----:B------:R-:W-:-:S03]  /*0970*/  UMOV UR12, UR11 ;  /* 0x0000000b000c7c82 */ /* 0x000fc60008000000 */
[----:B------:R-:W-:-:S12]  /*0980*/  UIMAD.WIDE.U32.X UR8, UR14, UR17, UR12, UP0 ;  /* 0x000000110e0872a5 */ /* 0x000fd800080e040c */
.L_x_5:
[----:B------:R-:W-:Y:S01]  /*0990*/  USHF.R.U64 UR43, UR8, UR15, UR9 ;  /* 0x0000000f082b7299 */ /* 0x000fe20008001209 */
[----:B------:R-:W-:Y:S01]  /*09a0*/  I2FP.F32.U32 R0, UR7 ;  /* 0x0000000700007c45 */ /* 0x000fe20008201000 */
[----:B------:R-:W-:Y:S01]  /*09b0*/  USHF.R.U32.HI UR5, URZ, UR15, UR9 ;  /* 0x0000000f3f057299 */ /* 0x000fe20008011609 */
[----:B-1----:R-:W-:Y:S01]  /*09c0*/  R2UR UR12, R2 ;  /* 0x00000000020c72ca */ /* 0x002fe200000e0000 */
[----:B------:R-:W-:Y:S02]  /*09d0*/  UIADD3 UR6, UP0, URZ, -UR43, URZ ;  /* 0x8000002b3f067290 */ /* 0x000fe4000ff1e03f */
[----:B------:R-:W-:Y:S01]  /*09e0*/  FMUL R0, R0, UR20 ;  /* 0x0000001400007c20 */ /* 0x000fe20008400000 */
[----:B------:R-:W-:Y:S01]  /*09f0*/  ULDC.64 UR8, c[0x0][0x620] ;  /* 0x0001880000087ab9 */ /* 0x000fe20000000a00 */
[----:B------:R-:W-:Y:S01]  /*0a00*/  UIADD3.X UR5, URZ, ~UR5, URZ, UP0, !UPT ;  /* 0x800000053f057290 */ /* 0x000fe200087fe43f */
[----:B------:R-:W-:Y:S01]  /*0a10*/  UMOV UR10, UR18 ;  /* 0x00000012000a7c82 */ /* 0x000fe20008000000 */
[----:B------:R-:W-:-:S02]  /*0a20*/  UMOV UR11, UR19 ;  /* 0x00000013000b7c82 */ /* 0x000fc40008000000 */
[----:B------:R-:W-:Y:S01]  /*0a30*/  UIMAD UR5, UR5, UR8, URZ ;  /* 0x00000008050572a4 */ /* 0x000fe2000f8e023f */
[----:B------:R-:W0:Y:S01]  /*0a40*/  F2I.U32.TRUNC.NTZ R0, R0 ;  /* 0x0000000000007305 */ /* 0x000e22000020f000 */
[----:B------:R-:W-:Y:S02]  /*0a50*/  UIMAD.WIDE.U32 UR10, UR6, UR8, UR10 ;  /* 0x00000008060a72a5 */ /* 0x000fe4000f8e000a */
[----:B------:R-:W-:Y:S01]  /*0a60*/  UIMAD UR6, UR6, UR9, UR5 ;  /* 0x00000009060672a4 */ /* 0x000fe2000f8e0205 */
[----:B------:R-:W-:Y:S01]  /*0a70*/  ULDC UR21, c[0x0][0x658] ;  /* 0x0001960000157ab9 */ /* 0x000fe20000000800 */
[----:B------:R-:W-:Y:S02]  /*0a80*/  UMOV UR19, 0xffffffff ;  /* 0xffffffff00137882 */ /* 0x000fe40000000000 */
[----:B------:R-:W-:Y:S01]  /*0a90*/  UIADD3 UR6, UR11, UR6, URZ ;  /* 0x000000060b067290 */ /* 0x000fe2000fffe03f */
[----:B------:R-:W-:Y:S01]  /*0aa0*/  ULDC UR15, c[0x0][0x618] ;  /* 0x00018600000f7ab9 */ /* 0x000fe20000000800 */
[----:B------:R-:W-:Y:S01]  /*0ab0*/  ULDC.64 UR8, c[0x0][0x640] ;  /* 0x0001900000087ab9 */ /* 0x000fe20000000a00 */
[----:B------:R-:W-:Y:S01]  /*0ac0*/  USHF.L.U32 UR11, UR19, UR21, URZ ;  /* 0x00000015130b7299 */ /* 0x000fe2000800063f */
[----:B------:R-:W-:Y:S01]  /*0ad0*/  ISETP.NE.U32.AND P0, PT, RZ, UR8, PT ;  /* 0x00000008ff007c0c */ /* 0x000fe2000bf05070 */
[----:B------:R-:W-:-:S02]  /*0ae0*/  USHF.R.U64 UR19, UR10, UR15, UR6 ;  /* 0x0000000f0a137299 */ /* 0x000fc40008001206 */
[----:B------:R-:W-:Y:S01]  /*0af0*/  USHF.R.U32.HI UR10, URZ, UR15, UR6 ;  /* 0x0000000f3f0a7299 */ /* 0x000fe20008011606 */
[----:B0-----:R-:W-:Y:S01]  /*0b00*/  R2UR UR14, R0 ;  /* 0x00000000000e72ca */ /* 0x001fe200000e0000 */
[----:B------:R-:W-:Y:S01]  /*0b10*/  ULDC UR17, c[0x0][0x608] ;  /* 0x0001820000117ab9 */ /* 0x000fe20000000800 */
[----:B------:R-:W-:Y:S01]  /*0b20*/  ISETP.NE.AND.EX P0, PT, RZ, UR9, PT, P0 ;  /* 0x00000009ff007c0c */ /* 0x000fe2000bf05300 */
[----:B------:R-:W-:Y:S02]  /*0b30*/  USHF.R.U64 UR23, UR19, UR17, UR10 ;  /* 0x0000001113177299 */ /* 0x000fe4000800120a */
[----:B------:R-:W-:Y:S01]  /*0b40*/  USHF.R.U32.HI UR10, URZ, UR17, UR10 ;  /* 0x000000113f0a7299 */ /* 0x000fe2000801160a */
[----:B------:R-:W-:Y:S01]  /*0b50*/  UMOV UR16, 0x1 ;  /* 0x0000000100107882 */ /* 0x000fe20000000000 */
[----:B------:R-:W-:Y:S02]  /*0b60*/  UIADD3 UR12, -UR12, URZ, URZ ;  /* 0x0000003f0c0c7290 */ /* 0x000fe4000fffe13f */
[----:B------:R-:W-:-:S02]  /*0b70*/  USHF.R.U64 UR24, UR23, UR21, UR10 ;  /* 0x0000001517187299 */ /* 0x000fc4000800120a */
[----:B------:R-:W-:Y:S01]  /*0b80*/  USHF.L.U32 UR6, UR16, UR21, URZ ;  /* 0x0000001510067299 */ /* 0x000fe2000800063f */
[----:B------:R-:W-:Y:S01]  /*0b90*/  ULDC UR13, c[0x0][0x144] ;  /* 0x00005100000d7ab9 */ /* 0x000fe20000000800 */
[----:B------:R-:W-:Y:S01]  /*0ba0*/  ULDC UR5, c[0x0][0x600] ;  /* 0x0001800000057ab9 */ /* 0x000fe20000000800 */
[----:B------:R-:W-:Y:S02]  /*0bb0*/  ULOP3.LUT UR16, URZ, UR11, URZ, 0x33, !UPT ;  /* 0x0000000b3f107292 */ /* 0x000fe4000f8e333f */
[----:B------:R-:W-:Y:S02]  /*0bc0*/  USHF.R.U32.HI UR11, URZ, UR21, UR10 ;  /* 0x000000153f0b7299 */ /* 0x000fe4000801160a */
[----:B------:R-:W-:Y:S02]  /*0bd0*/  UIADD3 UR18, UR5, -0x1, URZ ;  /* 0xffffffff05127890 */ /* 0x000fe4000fffe03f */
[----:B------:R-:W-:Y:S02]  /*0be0*/  UIADD3 UR20, -UR14, URZ, URZ ;  /* 0x0000003f0e147290 */ /* 0x000fe4000fffe13f */
[----:B------:R-:W-:Y:S01]  /*0bf0*/  UIMAD UR4, UR13, UR12, UR4 ;  /* 0x0000000c0d0472a4 */ /* 0x000fe2000f8e0204 */
[----:B------:R-:W-:Y:S01]  /*0c00*/  ULDC UR25, c[0x0][0x148] ;  /* 0x0000520000197ab9 */ /* 0x000fe20000000800 */
[----:B------:R-:W-:Y:S01]  /*0c10*/  ULDC UR21, c[0x0][0x648] ;  /* 0x0001920000157ab9 */ /* 0x000fe20000000800 */
[----:B------:R-:W-:Y:S01]  /*0c20*/  ULDC UR22, c[0x0][0x638] ;  /* 0x00018e0000167ab9 */ /* 0x000fe20000000800 */
[----:B------:R-:W-:Y:S01]  /*0c30*/  UMOV UR10, UR24 ;  /* 0x00000018000a7c82 */ /* 0x000fe20008000000 */
[----:B------:R-:W-:Y:S07]  /*0c40*/  @!P0 BRA `(.L_x_6) ;  /* 0x0000000000308947 */ /* 0x000fee0003800000 */
[----:B------:R-:W-:Y:S02]  /*0c50*/  ULDC UR14, c[0x0][0x64c] ;  /* 0x00019300000e7ab9 */ /* 0x000fe40000000800 */
        /* <DEDUP_REMOVED lines=8> */
[----:B------:R-:W-:-:S07]  /*0ce0*/  UIMAD.WIDE.U32.X UR8, UR17, UR9, UR14, UP0 ;  /* 0x00000009110872a5 */ /* 0x000fce00080e040e */
[----:B------:R-:W-:Y:S01]  /*0cf0*/  UMOV UR10, UR8 ;  /* 0x00000008000a7c82 */ /* 0x000fe20008000000 */
[----:B------:R-:W-:-:S05]  /*0d00*/  UMOV UR11, UR9 ;  /* 0x00000009000b7c82 */ /* 0x000fca0008000000 */
.L_x_6:
[----:B------:R-:W-:Y:S01]  /*0d10*/  UISETP.NE.AND UP0, UPT, UR46, URZ, UPT ;  /* 0x0000003f2e00728c */ /* 0x000fe2000bf05270 */
[----:B------:R-:W-:Y:S01]  /*0d20*/  IMAD.MOV.U32 R0, RZ, RZ, 0x1 ;  /* 0x00000001ff007424 */ /* 0x000fe200078e00ff */
[----:B------:R-:W-:Y:S02]  /*0d30*/  USHF.R.U64 UR8, UR10, UR21, UR11 ;  /* 0x000000150a087299 */ /* 0x000fe4000800120b */
[----:B------:R-:W-:Y:S02]  /*0d40*/  ULOP3.LUT UR16, UR23, UR16, URZ, 0xc0, !UPT ;  /* 0x0000001017107292 */ /* 0x000fe4000f8ec03f */
[----:B------:R-:W-:Y:S02]  /*0d50*/  ULOP3.LUT UR18, UR19, UR18, URZ, 0xc0, !UPT ;  /* 0x0000001213127292 */ /* 0x000fe4000f8ec03f */
[----:B------:R-:W-:-:S03]  /*0d60*/  UIMAD UR16, UR6, UR8, UR16 ;  /* 0x00000008061072a4 */ /* 0x000fc6000f8e0210 */
[----:B------:R-:W-:Y:S02]  /*0d70*/  @UP0 UIMAD UR4, UR25, UR20, UR7 ;  /* 0x00000014190402a4 */ /* 0x000fe4000f8e0207 */
[----:B------:R-:W-:-:S04]  /*0d80*/  UIADD3 UR7, -UR8, URZ, URZ ;  /* 0x0000003f08077290 */ /* 0x000fc8000fffe13f */
[----:B------:R-:W-:-:S03]  /*0d90*/  UIMAD UR6, UR7, UR22, UR24 ;  /* 0x00000016070672a4 */ /* 0x000fc6000f8e0218 */
[----:B------:R-:W-:Y:S01]  /*0da0*/  ULDC UR7, c[0x0][0x610] ;  /* 0x0001840000077ab9 */ /* 0x000fe20000000800 */
[----:B------:R-:W-:Y:S02]  /*0db0*/  UIMAD UR6, UR6, UR5, UR18 ;  /* 0x00000005060672a4 */ /* 0x000fe4000f8e0212 */
[----:B------:R-:W-:-:S04]  /*0dc0*/  UIMAD UR4, UR16, UR7, UR4 ;  /* 0x00000007100472a4 */ /* 0x000fc8000f8e0204 */
[----:B------:R-:W-:Y:S02]  /*0dd0*/  USEL UR42, UR6, UR4, !UP0 ;  /* 0x00000004062a7287 */ /* 0x000fe4000c000000 */
[----:B------:R-:W-:-:S12]  /*0de0*/  USEL UR41, UR4, UR6, !UP0 ;  /* 0x0000000604297287 */ /* 0x000fd8000c000000 */
.L_x_4:
[----:B------:R-:W-:-:S08]  /*0df0*/  NOP ;  /* 0x0000000000007918 */ /* 0x000fd00000000000 */
[----:B------:R-:W0:Y:S02]  /*0e00*/  USETMAXREG.TRY_ALLOC.CTAPOOL UP0, 0xf0 ;  /* 0x000000f0000079c8 */ /* 0x000e240008000600 */
[----:B0-----:R-:W-:-:S13]  /*0e10*/  PLOP3.LUT P0, PT, PT, PT, UP0, 0x80, 0x0 ;  /* 0x000000000000781c */ /* 0x001fda0003f0f008 */
[----:B------:R-:W-:Y:S05]  /*0e20*/  @!P0 BRA `(.L_x_4) ;  /* 0xfffffffc00f08947 */ /* 0x000fea000383ffff */
[----:B------:R-:W-:Y:S01]  /*0e30*/  ULDC.64 UR4, c[0x0][0x598] ;  /* 0x0001660000047ab9 */ /* 0x000fe20000000a00 */
[----:B------:R-:W-:Y:S01]  /*0e40*/  ULDC.64 UR36, c[0x0][0x208] ;  /* 0x0000820000247ab9 */ /* 0x000fe20000000a00 */
[----:B------:R-:W-:-:S04]  /*0e50*/  ISETP.NE.U32.AND P0, PT, RZ, UR4, PT ;  /* 0x00000004ff007c0c */ /* 0x000fc8000bf05070 */
[----:B------:R-:W-:-:S13]  /*0e60*/  ISETP.NE.AND.EX P0, PT, RZ, UR5, PT, P0 ;  /* 0x00000005ff007c0c */ /* 0x000fda000bf05300 */
[----:B------:R-:W-:Y:S05]  /*0e70*/  @!P0 BRA `(.L_x_7) ;  /* 0x00000000001c8947 */ /* 0x000fea0003800000 */
[----:B------:R-:W0:Y:S02]  /*0e80*/  LDC.64 R2, c[0x0][0x598] ;  /* 0x00016600ff027b82 */ /* 0x000e240000000a00 */
[----:B0-----:R-:W2:Y:S02]  /*0e90*/  LDG.E.64 R2, desc[UR36][R2.64] ;  /* 0x0000002402027981 */ /* 0x001ea4000c1e1b00 */
[----:B--2---:R-:W-:-:S04]  /*0ea0*/  ISETP.NE.U32.AND P0, PT, R2, RZ, PT ;  /* 0x000000ff0200720c */ /* 0x004fc80003f05070 */
[----:B------:R-:W-:-:S13]  /*0eb0*/  ISETP.NE.AND.EX P0, PT, R3, RZ, PT, P0 ;  /* 0x000000ff0300720c */ /* 0x000fda0003f05300 */
[----:B------:R-:W-:Y:S05]  /*0ec0*/  @!P0 BRA `(.L_x_7) ;  /* 0x0000000000088947 */ /* 0x000fea0003800000 */
[----:B------:R0:W5:Y:S01]  /*0ed0*/  LD.E R2, desc[UR36][R2.64] ;  /* 0x0000002402027980 */ /* 0x000162000c101900 */
[----:B------:R-:W-:Y:S05]  /*0ee0*/  BRA `(.L_x_8) ;  /* 0x0000000000247947 */ /* 0x000fea0003800000 */
.L_x_7:
[----:B------:R-:W-:Y:S02]  /*0ef0*/  ULDC.64 UR4, c[0x0][0x588] ;  /* 0x0001620000047ab9 */ /* 0x000fe40000000a00 */
[----:B------:R-:W-:-:S04]  /*0f00*/  ISETP.NE.U32.AND P0, PT, RZ, UR4, PT ;  /* 0x00000004ff007c0c */ /* 0x000fc8000bf05070 */
[----:B------:R-:W-:-:S13]  /*0f10*/  ISETP.NE.AND.EX P0, PT, RZ, UR5, PT, P0 ;  /* 0x00000005ff007c0c */ /* 0x000fda000bf05300 */
[----:B------:R-:W-:Y:S05]  /*0f20*/  @!P0 BRA `(.L_x_9) ;  /* 0x00000000000c8947 */ /* 0x000fea0003800000 */
[----:B------:R-:W0:Y:S02]  /*0f30*/  LDC.64 R2, c[0x0][0x588] ;  /* 0x00016200ff027b82 */ /* 0x000e240000000a00 */
[----:B0-----:R1:W5:Y:S01]  /*0f40*/  LDG.E R2, desc[UR36][R2.64] ;  /* 0x0000002402027981 */ /* 0x001362000c1e1900 */
[----:B------:R-:W-:Y:S05]  /*0f50*/  BRA `(.L_x_8) ;  /* 0x0000000000087947 */ /* 0x000fea0003800000 */
.L_x_9:
[----:B------:R-:W-:Y:S02]  /*0f60*/  ULDC UR4, c[0x0][0x580] ;  /* 0x0001600000047ab9 */ /* 0x000fe40000000800 */
[----:B------:R-:W-:-:S07]  /*0f70*/  IMAD.U32 R2, RZ, RZ, UR4 ;  /* 0x00000004ff027e24 */ /* 0x000fce000f8e00ff */
.L_x_8:
[----:B------:R-:W-:Y:S02]  /*0f80*/  ULDC.64 UR4, c[0x0][0x5a0] ;  /* 0x0001680000047ab9 */ /* 0x000fe40000000a00 */
[----:B------:R-:W-:-:S04]  /*0f90*/  ISETP.NE.U32.AND P0, PT, RZ, UR4, PT ;  /* 0x00000004ff007c0c */ /* 0x000fc8000bf05070 */
[----:B------:R-:W-:-:S13]  /*0fa0*/  ISETP.NE.AND.EX P0, PT, RZ, UR5, PT, P0 ;  /* 0x00000005ff007c0c */ /* 0x000fda000bf05300 */
[----:B------:R-:W-:Y:S05]  /*0fb0*/  @!P0 BRA `(.L_x_10) ;  /* 0x00000000001c8947 */ /* 0x000fea0003800000 */
[----:B------:R-:W2:Y:S02]  /*0fc0*/  LDC.64 R4, c[0x0][0x5a0] ;  /* 0x00016800ff047b82 */ /* 0x000ea40000000a00 */
[----:B--2---:R-:W2:Y:S02]  /*0fd0*/  LDG.E.64 R4, desc[UR36][R4.64] ;  /* 0x0000002404047981 */ /* 0x004ea4000c1e1b00 */
[----:B--2---:R-:W-:-:S04]  /*0fe0*/  ISETP.NE.U32.AND P0, PT, R4, RZ, PT ;  /* 0x000000ff0400720c */ /* 0x004fc80003f05070 */
[----:B------:R-:W-:-:S13]  /*0ff0*/  ISETP.NE.AND.EX P0, PT, R5, RZ, PT, P0 ;  /* 0x000000ff0500720c */ /* 0x000fda0003f05300 */
[----:B------:R-:W-:Y:S05]  /*1000*/  @!P0 BRA `(.L_x_10) ;  /* 0x0000000000088947 */ /* 0x000fea0003800000 */
[----:B------:R2:W5:Y:S01]  /*1010*/  LD.E R16, desc[UR36][R4.64] ;  /* 0x0000002404107980 */ /* 0x000562000c101900 */
[----:B------:R-:W-:Y:S05]  /*1020*/  BRA `(.L_x_11) ;  /* 0x0000000000247947 */ /* 0x000fea0003800000 */
.L_x_10:
[----:B------:R-:W-:Y:S02]  /*1030*/  ULDC.64 UR4, c[0x0][0x590] ;  /* 0x0001640000047ab9 */ /* 0x000fe40000000a00 */
[----:B------:R-:W-:-:S04]  /*1040*/  ISETP.NE.U32.AND P0, PT, RZ, UR4, PT ;  /* 0x00000004ff007c0c */ /* 0x000fc8000bf05070 */
[----:B------:R-:W-:-:S13]  /*1050*/  ISETP.NE.AND.EX P0, PT, RZ, UR5, PT, P0 ;  /* 0x00000005ff007c0c */ /* 0x000fda000bf05300 */
[----:B------:R-:W-:Y:S05]  /*1060*/  @!P0 BRA `(.L_x_12) ;  /* 0x00000000000c8947 */ /* 0x000fea0003800000 */
[----:B------:R-:W2:Y:S02]  /*1070*/  LDC.64 R16, c[0x0][0x590] ;  /* 0x00016400ff107b82 */ /* 0x000ea40000000a00 */
[----:B--2---:R3:W5:Y:S01]  /*1080*/  LDG.E R16, desc[UR36][R16.64] ;  /* 0x0000002410107981 */ /* 0x004762000c1e1900 */
[----:B------:R-:W-:Y:S05]  /*1090*/  BRA `(.L_x_11) ;  /* 0x0000000000087947 */ /* 0x000fea0003800000 */
.L_x_12:
[----:B------:R-:W-:Y:S02]  /*10a0*/  ULDC UR4, c[0x0][0x584] ;  /* 0x0001610000047ab9 */ /* 0x000fe40000000800 */
[----:B------:R-:W-:-:S07]  /*10b0*/  IMAD.U32 R16, RZ, RZ, UR4 ;  /* 0x00000004ff107e24 */ /* 0x000fce000f8e00ff */
.L_x_11:
[----:B------:R-:W-:-:S13]  /*10c0*/  LOP3.LUT P0, RZ, R0, 0xff, RZ, 0xc0, !PT ;  /* 0x000000ff00ff7812 */ /* 0x000fda000780c0ff */
[----:B------:R-:W-:Y:S05]  /*10d0*/  @!P0 EXIT ;  /* 0x000000000000894d */ /* 0x000fea0003800000 */
[----:B------:R-:W-:Y:S01]  /*10e0*/  ULDC UR4, c[0x0][0x28c] ;  /* 0x0000a30000047ab9 */ /* 0x000fe20000000800 */
[----:B------:R-:W-:Y:S01]  /*10f0*/  UMOV UR38, URZ ;  /* 0x0000003f00267c82 */ /* 0x000fe20008000000 */
[----:B------:R-:W-:Y:S01]  /*1100*/  UIADD3 UR4, UR4, 0x1f, URZ ;  /* 0x0000001f04047890 */ /* 0x000fe2000fffe03f */
[----:B------:R-:W-:-:S03]  /*1110*/  UMOV UR39, URZ ;  /* 0x0000003f00277c82 */ /* 0x000fc60008000000 */
[----:B------:R-:W-:-:S04]  /*1120*/  USHF.R.S32.HI UR5, URZ, 0x1f, UR4 ;  /* 0x0000001f3f057899 */ /* 0x000fc80008011404 */
[----:B------:R-:W-:-:S04]  /*1130*/  ULEA.HI UR5, UR5, UR4, URZ, 0x5 ;  /* 0x0000000405057291 */ /* 0x000fc8000f8f283f */
[----:B------:R-:W-:-:S12]  /*1140*/  USHF.R.S32.HI UR44, URZ, 0x5, UR5 ;  /* 0x000000053f2c7899 */ /* 0x000fd80008011405 */
.L_x_604:
[----:B----4-:R-:W4:Y:S01]  /*1150*/  S2R R0, SR_TID.X ;  /* 0x0000000000007919 */ /* 0x010f220000002100 */
[----:B------:R-:W0:Y:S01]  /*1160*/  S2UR UR6, SR_CgaCtaId ;  /* 0x00000000000679c3 */ /* 0x000e220000008800 */
[----:B------:R-:W-:Y:S02]  /*1170*/  UMOV UR45, 0x400 ;  /* 0x00000400002d7882 */ /* 0x000fe40000000000 */
[----:B0-----:R-:W-:Y:S01]  /*1180*/  ULEA UR45, UR6, UR45, 0x18 ;  /* 0x0000002d062d7291 */ /* 0x001fe2000f8ec03f */
[----:B----4-:R-:W-:-:S04]  /*1190*/  LOP3.LUT R0, R0, 0x80, RZ, 0xc0, !PT ;  /* 0x0000008000007812 */ /* 0x010fc800078ec0ff */
[----:B------:R-:W-:-:S06]  /*11a0*/  SHF.R.U32.HI R0, RZ, 0x7, R0 ;  /* 0x00000007ff007819 */ /* 0x000fcc0000011600 */
[----:B------:R-:W0:Y:S02]  /*11b0*/  SHFL.IDX PT, R0, R0, RZ, 0x1f ;  /* 0x00001fff00007589 */ /* 0x000e2400000e0000 */
[----:B0-----:R-:W-:-:S13]  /*11c0*/  R2UR UR4, R0 ;  /* 0x00000000000472ca */ /* 0x001fda00000e0000 */
[----:B------:R-:W-:-:S04]  /*11d0*/  ULEA.HI UR5, UR4, UR4, URZ, 0x1 ;  /* 0x0000000404057291 */ /* 0x000fc8000f8f083f */
[----:B------:R-:W-:-:S04]  /*11e0*/  ULOP3.LUT UR5, UR5, 0xffffe, URZ, 0xc0, !UPT ;  /* 0x000ffffe05057892 */ /* 0x000fc8000f8ec03f */
[----:B------:R-:W-:-:S03]  /*11f0*/  UIADD3 UR5, UR4, -UR5, URZ ;  /* 0x8000000504057290 */ /* 0x000fc6000fffe03f */
[----:B------:R-:W-:Y:S01]  /*1200*/  ULDC UR4, c[0x0][0x28c] ;  /* 0x0000a30000047ab9 */ /* 0x000fe20000000800 */
[----:B------:R-:W-:Y:S01]  /*1210*/  ULEA UR5, UR5, UR45, 0xc ;  /* 0x0000002d05057291 */ /* 0x000fe2000f8e603f */
[----:B------:R-:W-:-:S03]  /*1220*/  ISETP.LT.AND P0, PT, RZ, UR4, PT ;  /* 0x00000004ff007c0c */ /* 0x000fc6000bf01270 */
[----:B------:R-:W-:-:S04]  /*1230*/  UIADD3 UR5, UR5, 0x180, URZ ;  /* 0x0000018005057890 */ /* 0x000fc8000fffe03f */
[----:B------:R-:W-:-:S04]  /*1240*/  USHF.R.U32.HI UR5, URZ, 0x4, UR5 ;  /* 0x000000043f057899 */ /* 0x000fc80008011605 */
[----:B------:R-:W-:Y:S02]  /*1250*/  ULOP3.LUT UR47, UR5, 0x3fff, URZ, 0xc0, !UPT ;  /* 0x00003fff052f7892 */ /* 0x000fe4000f8ec03f */
[----:B-1-3-5:R-:W-:Y:S10]  /*1260*/  @P0 BRA `(.L_x_13) ;  /* 0x0000000000400947 */ /* 0x02aff40003800000 */
[----:B------:R-:W-:Y:S01]  /*1270*/  MOV R0, 0x0 ;  /* 0x0000000000007802 */ /* 0x000fe20000000f00 */
[----:B------:R-:W-:Y:S01]  /*1280*/  ULDC.64 UR4, c[0x4][0x68] ;  /* 0x01001a0000047ab9 */ /* 0x000fe20000000a00 */
[----:B------:R-:W-:Y:S01]  /*1290*/  ULDC.64 UR6, c[0x4][0x8] ;  /* 0x0100020000067ab9 */ /* 0x000fe20000000a00 */
[----:B--2---:R-:W-:Y:S01]  /*12a0*/  IMAD.U32 R4, RZ, RZ, UR4 ;  /* 0x00000004ff047e24 */ /* 0x004fe2000f8e00ff */
[----:B------:R0:W2:Y:S01]  /*12b0*/  LDC.64 R14, c[0x4][R0] ;  /* 0x01000000000e7b82 */ /* 0x0000a20000000a00 */
[----:B------:R-:W-:Y:S01]  /*12c0*/  MOV R5, UR5 ;  /* 0x0000000500057c02 */ /* 0x000fe20008000f00 */
[----:B------:R-:W-:Y:S01]  /*12d0*/  ULDC.64 UR4, c[0x4][0x70] ;  /* 0x01001c0000047ab9 */ /* 0x000fe20000000a00 */
[----:B------:R-:W-:Y:S02]  /*12e0*/  IMAD.U32 R10, RZ, RZ, UR6 ;  /* 0x00000006ff0a7e24 */ /* 0x000fe4000f8e00ff */
[----:B------:R-:W-:Y:S02]  /*12f0*/  IMAD.U32 R6, RZ, RZ, UR4 ;  /* 0x00000004ff067e24 */ /* 0x000fe4000f8e00ff */
[----:B------:R-:W-:-:S02]  /*1300*/  IMAD.U32 R7, RZ, RZ, UR5 ;  /* 0x00000005ff077e24 */ /* 0x000fc4000f8e00ff */
[----:B------:R-:W-:Y:S02]  /*1310*/  IMAD.U32 R11, RZ, RZ, UR7 ;  /* 0x00000007ff0b7e24 */ /* 0x000fe4000f8e00ff */
[----:B------:R-:W-:Y:S02]  /*1320*/  IMAD.MOV.U32 R8, RZ, RZ, 0x1e1 ;  /* 0x000001e1ff087424 */ /* 0x000fe400078e00ff */
[----:B------:R-:W-:Y:S02]  /*1330*/  IMAD.MOV.U32 R12, RZ, RZ, 0x1 ;  /* 0x00000001ff0c7424 */ /* 0x000fe400078e00ff */
[----:B0-----:R-:W-:-:S07]  /*1340*/  IMAD.MOV.U32 R13, RZ, RZ, RZ ;  /* 0x000000ffff0d7224 */ /* 0x001fce00078e00ff */
[----:B------:R-:W-:-:S07]  /*1350*/  LEPC R20, `(.L_x_13) ;  /* 0x000000001014794e */ /* 0x000fce0000000000 */
[----:B-123-5:R-:W-:Y:S05]  /*1360*/  CALL.ABS.NOINC R14 ;  /* 0x000000000e007343 */ /* 0x02efea0003c00000 */
.L_x_13:
[----:B------:R-:W-:-:S06]  /*1370*/  ULOP3.LUT UR4, UR40, 0x1, URZ, 0xfc, !UPT ;  /* 0x0000000128047892 */ /* 0x000fcc000f8efc3f */
[----:B------:R-:W-:-:S04]  /*1380*/  MOV R0, UR4 ;  /* 0x0000000400007c02 */ /* 0x000fc80008000f00 */
[----:B------:R-:W-:-:S13]  /*1390*/  ISETP.NE.AND P0, PT, R0, 0x3, PT ;  /* 0x000000030000780c */ /* 0x000fda0003f05270 */
[----:B------:R-:W-:Y:S05]  /*13a0*/  @!P0 BRA `(.L_x_14) ;  /* 0x0000000000048947 */ /* 0x000fea0003800000 */
[----:B------:R-:W-:Y:S01]  /*13b0*/  BPT.TRAP 0x1 ;  /* 0x000000040000795c */ /* 0x000fe20000300000 */
.L_x_14:
[----:B-1----:R-:W-:Y:S02]  /*13c0*/  IMAD.U32 R3, RZ, RZ, UR39 ;  /* 0x00000027ff037e24 */ /* 0x002fe4000f8e00ff */
[----:B------:R-:W-:-:S03]  /*13d0*/  IMAD.U32 R0, RZ, RZ, UR38 ;  /* 0x00000026ff007e24 */ /* 0x000fc6000f8e00ff */
[----:B------:R-:W-:Y:S02]  /*13e0*/  LEA R3, R3, UR45, 0x3 ;  /* 0x0000002d03037c11 */ /* 0x000fe4000f8e18ff */
[----:B------:R-:W-:-:S04]  /*13f0*/  SHF.L.U32 R0, R0, 0x1f, RZ ;  /* 0x0000001f00007819 */ /* 0x000fc800000006ff */
[----:B------:R0:W1:Y:S01]  /*1400*/  SYNCS.PHASECHK.TRANS64.TRYWAIT P1, [R3+URZ], R0 ;  /* 0x00000000030075a7 */ /* 0x000062000802017f */
[----:B------:R-:W-:Y:S05]  /*1410*/  @!P0 BRA `(.L_x_15) ;  /* 0x0000000000048947 */ /* 0x000fea0003800000 */
[----:B------:R-:W-:Y:S01]  /*1420*/  BPT.TRAP 0x1 ;  /* 0x000000040000795c */ /* 0x000fe20000300000 */
.L_x_15:
[----:B-1----:R-:W-:Y:S05]  /*1430*/  @P1 BRA `(.L_x_16) ;  /* 0x0000000000081947 */ /* 0x002fea0003800000 */
[----:B------:R-:W1:Y:S02]  /*1440*/  SYNCS.PHASECHK.TRANS64.TRYWAIT P1, [R3+URZ], R0 ;  /* 0x00000000030075a7 */ /* 0x000e64000802017f */
[----:B-1----:R-:W-:Y:S05]  /*1450*/  @!P1 BRA `(.L_x_17) ;  /* 0x0000017400d89947 */ /* 0x002fea0003800000 */
.L_x_16:
[----:B------:R-:W-:-:S04]  /*1460*/  UISETP.LT.AND UP0, UPT, UR44, 0x1, UPT ;  /* 0x000000012c00788c */ /* 0x000fc8000bf01270 */
[----:B------:R-:W-:-:S06]  /*1470*/  USEL UR4, UR44, 0x1, UP0 ;  /* 0x000000012c047887 */ /* 0x000fcc0008000000 */
[----:B--2---:R-:W-:Y:S01]  /*1480*/  IMAD.U32 R5, RZ, RZ, UR4 ;  /* 0x00000004ff057e24 */ /* 0x004fe2000f8e00ff */
[----:B------:R-:W-:Y:S05]  /*1490*/  WARPSYNC.ALL ;  /* 0x0000000000007948 */ /* 0x000fea0003800000 */
[----:B------:R-:W-:-:S04]  /*14a0*/  IADD3 R5, -R5, UR44, RZ ;  /* 0x0000002c05057c10 */ /* 0x000fc8000fffe1ff */
[----:B------:R-:W-:Y:S01]  /*14b0*/  ISETP.GE.AND P1, PT, R5, 0x1, PT ;  /* 0x000000010500780c */ /* 0x000fe20003f26270 */
[----:B------:R-:W-:Y:S01]  /*14c0*/  UIADD3 UR4, UR45, 0x24180, URZ ;  /* 0x000241802d047890 */ /* 0x000fe2000fffe03f */
[----:B------:R-:W-:Y:S01]  /*14d0*/  WARPGROUP.ARRIVE ;  /* 0x00000000000079c5 */ /* 0x000fe20000000000 */
[----:B------:R-:W-:Y:S01]  /*14e0*/  UMOV UR9, 0x80000020 ;  /* 0x8000002000097882 */ /* 0x000fe20000000000 */
[----:B------:R-:W-:Y:S01]  /*14f0*/  UMOV UR11, 0x80000020 ;  /* 0x80000020000b7882 */ /* 0x000fe20000000000 */
[----:B------:R-:W-:-:S04]  /*1500*/  USHF.R.U32.HI UR4, URZ, 0x4, UR4 ;  /* 0x000000043f047899 */ /* 0x000fc80008011604 */
[----:B------:R-:W-:Y:S02]  /*1510*/  ULOP3.LUT UR5, UR4, 0x3fff, URZ, 0xc0, !UPT ;  /* 0x00003fff04057892 */ /* 0x000fe4000f8ec03f */
[----:B------:R-:W-:Y:S02]  /*1520*/  ULOP3.LUT UR4, UR47, 0x10000, URZ, 0xfc, !UPT ;  /* 0x000100002f047892 */ /* 0x000fe4000f8efc3f */
[----:B------:R-:W-:Y:S02]  /*1530*/  ULOP3.LUT UR5, UR5, 0x10000, URZ, 0xfc, !UPT ;  /* 0x0001000005057892 */ /* 0x000fe4000f8efc3f */
[----:B------:R-:W-:Y:S02]  /*1540*/  UIMAD UR6, UR39, 0x600, UR4 ;  /* 0x00000600270678a4 */ /* 0x000fe4000f8e0204 */
[----:B------:R-:W-:-:S05]  /*1550*/  UIMAD UR7, UR39, 0x300, UR5 ;  /* 0x00000300270778a4 */ /* 0x000fca000f8e0205 */
[----:B------:R-:W-:Y:S02]  /*1560*/  UMOV UR8, UR6 ;  /* 0x0000000600087c82 */ /* 0x000fe40008000000 */
[----:B------:R-:W-:Y:S02]  /*1570*/  UMOV UR10, UR7 ;  /* 0x00000007000a7c82 */ /* 0x000fe40008000000 */
[----:B------:R-:W-:Y:S01]  /*1580*/  HGMMA.64x192x16.F32.BF16 R100, gdesc[UR8], RZ, !UPT, gsb0 ;  /* 0x02e00000086479f0 */ /* 0x000fe2000c0018ff */
[----:B------:R-:W-:Y:S01]  /*1590*/  UIADD3 UR8, UR6, 0x200, URZ ;  /* 0x0000020006087890 */ /* 0x000fe2000fffe03f */
[----:B------:R-:W-:Y:S01]  /*15a0*/  UMOV UR9, 0x80000020 ;  /* 0x8000002000097882 */ /* 0x000fe20000000000 */
[----:B------:R-:W-:Y:S02]  /*15b0*/  WARPGROUP.DEPBAR.LE gsb0, 0x0 ;  /* 0x00008000000079c5 */ /* 0x000fe40000010000 */
[----:B------:R-:W-:Y:S01]  /*15c0*/  MOV R79, R120 ;  /* 0x00000078004f7202 */ /* 0x000fe20000000f00 */
[----:B------:R-:W-:Y:S01]  /*15d0*/  IMAD.MOV.U32 R78, RZ, RZ, R121 ;  /* 0x000000ffff4e7224 */ /* 0x000fe200078e0079 */
        /* <DEDUP_REMOVED lines=27> */
[----:B------:R-:W-:-:S02]  /*1790*/  IMAD.MOV.U32 R62, RZ, RZ, R137 ;  /* 0x000000ffff3e7224 */ /* 0x000fc400078e0089 */
[----:B------:R-:W-:Y:S02]  /*17a0*/  IMAD.MOV.U32 R61, RZ, RZ, R138 ;  /* 0x000000ffff3d7224 */ /* 0x000fe400078e008a */
[----:B------:R-:W-:Y:S02]  /*17b0*/  IMAD.MOV.U32 R60, RZ, RZ, R139 ;  /* 0x000000ffff3c7224 */ /* 0x000fe400078e008b */
[----:B------:R-:W-:Y:S02]  /*17c0*/  IMAD.MOV.U32 R59, RZ, RZ, R140 ;  /* 0x000000ffff3b7224 */ /* 0x000fe400078e008c */
[----:B------:R-:W-:Y:S02]  /*17d0*/  IMAD.MOV.U32 R58, RZ, RZ, R141 ;  /* 0x000000ffff3a7224 */ /* 0x000fe400078e008d */
[----:B------:R-:W-:Y:S02]  /*17e0*/  IMAD.MOV.U32 R57, RZ, RZ, R142 ;  /* 0x000000ffff397224 */ /* 0x000fe400078e008e */
        /* <DEDUP_REMOVED lines=34> */
[----:B---3--:R-:W-:Y:S02]  /*1a10*/  IMAD.MOV.U32 R17, RZ, RZ, R182 ;  /* 0x000000ffff117224 */ /* 0x008fe400078e00b6 */
        /* <DEDUP_REMOVED lines=9> */
[----:B01----:R-:W-:Y:S02]  /*1ab0*/  IMAD.MOV.U32 R3, RZ, RZ, R194 ;  /* 0x000000ffff037224 */ /* 0x003fe400078e00c2 */
[----:B------:R-:W-:Y:S02]  /*1ac0*/  IMAD.MOV.U32 R0, RZ, RZ, R195 ;  /* 0x000000ffff007224 */ /* 0x000fe400078e00c3 */
[----:B------:R-:W-:Y:S01]  /*1ad0*/  WARPGROUP.ARRIVE ;  /* 0x00000000000079c5 */ /* 0x000fe20000000000 */
[----:B------:R-:W-:Y:S02]  /*1ae0*/  IMAD.MOV.U32 R99, RZ, RZ, R100 ;  /* 0x000000ffff637224 */ /* 0x000fe400078e0064 */
[----:B------:R-:W-:Y:S02]  /*1af0*/  IMAD.MOV.U32 R98, RZ, RZ, R101 ;  /* 0x000000ffff627224 */ /* 0x000fe400078e0065 */
[----:B------:R-:W-:Y:S01]  /*1b00*/  IMAD.MOV.U32 R97, RZ, RZ, R102 ;  /* 0x000000ffff617224 */ /* 0x000fe200078e0066 */
[----:B------:R-:W-:Y:S01]  /*1b10*/  HGMMA.64x192x16.F32.BF16 R120, gdesc[UR8], RZ, !UPT, gsb0 ;  /* 0x02e00000087879f0 */ /* 0x000fe2000c0018ff */
[----:B------:R-:W-:Y:S01]  /*1b20*/  IMAD.MOV.U32 R96, RZ, RZ, R103 ;  /* 0x000000ffff607224 */ /* 0x000fe200078e0067 */
[----:B------:R-:W-:Y:S01]  /*1b30*/  UIADD3 UR8, UR6, 0x400, URZ ;  /* 0x0000040006087890 */ /* 0x000fe2000fffe03f */
[----:B------:R-:W-:Y:S01]  /*1b40*/  IMAD.MOV.U32 R94, RZ, RZ, R105 ;  /* 0x000000ffff5e7224 */ /* 0x000fe200078e0069 */
[----:B------:R-:W-:Y:S01]  /*1b50*/  UMOV UR9, 0x80000020 ;  /* 0x8000002000097882 */ /* 0x000fe20000000000 */
        /* <DEDUP_REMOVED lines=29> */
[----:B------:R-:W-:Y:S01]  /*1d30*/  IMAD.MOV.U32 R235, RZ, RZ, R0 ;  /* 0x000000ffffeb7224 */ /* 0x000fe200078e0000 */
[----:B------:R-:W-:Y:S02]  /*1d40*/  WARPGROUP.DEPBAR.LE gsb0, 0x0 ;  /* 0x00008000000079c5 */ /* 0x000fe40000010000 */
[----:B------:R0:W-:Y:S04]  /*1d50*/  STL.64 [R1+0x2b0], R214 ;  /* 0x0002b0d601007387 */ /* 0x0001e80000100a00 */
[----:B------:R1:W-:Y:S04]  /*1d60*/  STL.64 [R1+0x2a8], R212 ;  /* 0x0002a8d401007387 */ /* 0x0003e80000100a00 */
[----:B------:R2:W-:Y:S04]  /*1d70*/  STL.64 [R1+0x2a0], R210 ;  /* 0x0002a0d201007387 */ /* 0x0005e80000100a00 */
[----:B------:R3:W-:Y:S01]  /*1d80*/  STL.64 [R1+0x298], R208 ;  /* 0x000298d001007387 */ /* 0x0007e20000100a00 */
[----:B0-----:R-:W-:-:S02]  /*1d90*/  IMAD.MOV.U32 R214, RZ, RZ, R25 ;  /* 0x000000ffffd67224 */ /* 0x001fc400078e0019 */
[----:B------:R-:W-:Y:S01]  /*1da0*/  IMAD.MOV.U32 R215, RZ, RZ, R24 ;  /* 0x000000ffffd77224 */ /* 0x000fe200078e0018 */
[----:B------:R0:W-:Y:S01]  /*1db0*/  STL.64 [R1+0x290], R206 ;  /* 0x000290ce01007387 */ /* 0x0001e20000100a00 */
[----:B-1----:R-:W-:Y:S02]  /*1dc0*/  IMAD.MOV.U32 R212, RZ, RZ, R27 ;  /* 0x000000ffffd47224 */ /* 0x002fe400078e001b */
[----:B------:R-:W-:Y:S01]  /*1dd0*/  IMAD.MOV.U32 R213, RZ, RZ, R26 ;  /* 0x000000ffffd57224 */ /* 0x000fe200078e001a */
[----:B------:R1:W-:Y:S01]  /*1de0*/  STL.64 [R1+0x288], R204 ;  /* 0x000288cc01007387 */ /* 0x0003e20000100a00 */
[----:B--2---:R-:W-:Y:S02]  /*1df0*/  IMAD.MOV.U32 R210, RZ, RZ, R29 ;  /* 0x000000ffffd27224 */ /* 0x004fe400078e001d */
[----:B------:R-:W-:Y:S01]  /*1e00*/  IMAD.MOV.U32 R211, RZ, RZ, R28 ;  /* 0x000000ffffd37224 */ /* 0x000fe200078e001c */
[----:B------:R2:W-:Y:S01]  /*1e10*/  STL.64 [R1+0x280], R202 ;  /* 0x000280ca01007387 */ /* 0x0005e20000100a00 */
[----:B---3--:R-:W-:Y:S01]  /*1e20*/  MOV R208, R31 ;  /* 0x0000001f00d07202 */ /* 0x008fe20000000f00 */
[----:B------:R-:W-:-:S02]  /*1e30*/  IMAD.MOV.U32 R209, RZ, RZ, R30 ;  /* 0x000000ffffd17224 */ /* 0x000fc400078e001e */
[----:B------:R3:W-:Y:S01]  /*1e40*/  STL.64 [R1+0x278], R200 ;  /* 0x000278c801007387 */ /* 0x0007e20000100a00 */
[----:B0-----:R-:W-:Y:S02]  /*1e50*/  IMAD.MOV.U32 R206, RZ, RZ, R33 ;  /* 0x000000ffffce7224 */ /* 0x001fe400078e0021 */
        /* <DEDUP_REMOVED lines=91> */
[----:B---3--:R-:W-:Y:S01]  /*2410*/  MOV R144, R95 ;  /* 0x0000005f00907202 */ /* 0x008fe20000000f00 */
[----:B------:R-:W-:-:S02]  /*2420*/  IMAD.MOV.U32 R145, RZ, RZ, R94 ;  /* 0x000000ffff917224 */ /* 0x000fc400078e005e */
[----:B0-----:R-:W-:Y:S02]  /*2430*/  IMAD.MOV.U32 R142, RZ, RZ, R97 ;  /* 0x000000ffff8e7224 */ /* 0x001fe400078e0061 */
[----:B------:R-:W-:Y:S02]  /*2440*/  IMAD.MOV.U32 R143, RZ, RZ, R96 ;  /* 0x000000ffff8f7224 */ /* 0x000fe400078e0060 */
[----:B-1----:R-:W-:Y:S02]  /*2450*/  IMAD.MOV.U32 R140, RZ, RZ, R99 ;  /* 0x000000ffff8c7224 */ /* 0x002fe400078e0063 */
[----:B------:R-:W-:Y:S02]  /*2460*/  IMAD.MOV.U32 R141, RZ, RZ, R98 ;  /* 0x000000ffff8d7224 */ /* 0x000fe400078e0062 */
[----:B------:R-:W-:-:S06]  /*2470*/  WARPGROUP.ARRIVE ;  /* 0x00000000000079c5 */ /* 0x000fcc0000000000 */
[----:B------:R-:W-:Y:S01]  /*2480*/  HGMMA.64x192x16.F32.BF16 R24, gdesc[UR8], RZ, !UPT, gsb0 ;  /* 0x02e00000081879f0 */ /* 0x000fe2000c0018ff */
[----:B------:R-:W-:Y:S02]  /*2490*/  UIADD3 UR8, UR6, 0x2, URZ ;  /* 0x0000000206087890 */ /* 0x000fe4000fffe03f */
[----:B------:R-:W-:Y:S01]  /*24a0*/  UIADD3 UR10, UR7, 0x2, URZ ;  /* 0x00000002070a7890 */ /* 0x000fe2000fffe03f */
[----:B------:R-:W-:Y:S01]  /*24b0*/  UMOV UR9, 0x80000020 ;  /* 0x8000002000097882 */ /* 0x000fe20000000000 */
[----:B------:R-:W-:Y:S01]  /*24c0*/  UMOV UR11, 0x80000020 ;  /* 0x80000020000b7882 */ /* 0x000fe20000000000 */
[----:B------:R-:W-:Y:S02]  /*24d0*/  WARPGROUP.DEPBAR.LE gsb0, 0x0 ;  /* 0x00008000000079c5 */ /* 0x000fe40000010000 */
[----:B------:R-:W-:-:S12]  /*24e0*/  WARPGROUP.ARRIVE ;  /* 0x00000000000079c5 */ /* 0x000fd80000000000 */
[----:B------:R-:W-:Y:S03]  /*24f0*/  HGMMA.64x192x16.F32.BF16 R140, gdesc[UR8], R140, gsb0 ;  /* 0x02e00000088c79f0 */ /* 0x000fe6000800188c */
[----:B------:R-:W-:Y:S02]  /*2500*/  WARPGROUP.DEPBAR.LE gsb0, 0x0 ;  /* 0x00008000000079c5 */ /* 0x000fe40000010000 */
[----:B------:R-:W-:Y:S04]  /*2510*/  STL.64 [R1], R140 ;  /* 0x0000008c01007387 */ /* 0x000fe80000100a00 */
[----:B------:R-:W-:Y:S04]  /*2520*/  STL.64 [R1+0x8], R142 ;  /* 0x0000088e01007387 */ /* 0x000fe80000100a00 */
        /* <DEDUP_REMOVED lines=35> */
[----:B------:R0:W-:Y:S04]  /*2760*/  STL.64 [R1+0x128], R214 ;  /* 0x000128d601007387 */ /* 0x0001e80000100a00 */
        /* <DEDUP_REMOVED lines=10> */
[----:B0-----:R-:W2:Y:S04]  /*2810*/  LDL.LU.64 R214, [R1+0x2b0] ;  /* 0x0002b00001d67983 */ /* 0x001ea80000300a00 */
[----:B------:R-:W2:Y:S04]  /*2820*/  LDL.LU.64 R212, [R1+0x2a8] ;  /* 0x0002a80001d47983 */ /* 0x000ea80000300a00 */
        /* <DEDUP_REMOVED lines=35> */
[----:B------:R-:W2:Y:S01]  /*2a60*/  LDL.LU.64 R140, [R1+0x188] ;  /* 0x00018800018c7983 */ /* 0x000ea20000300a00 */
[----:B------:R-:W-:Y:S01]  /*2a70*/  UIADD3 UR8, UR6, 0x202, URZ ;  /* 0x0000020206087890 */ /* 0x000fe2000fffe03f */
[----:B------:R-:W-:Y:S01]  /*2a80*/  UMOV UR9, 0x80000020 ;  /* 0x8000002000097882 */ /* 0x000fe20000000000 */
[----:B--2---:R-:W-:-:S07]  /*2a90*/  WARPGROUP.ARRIVE ;  /* 0x00000000000079c5 */ /* 0x004fce0000000000 */
[----:B------:R-:W-:Y:S01]  /*2aa0*/  HGMMA.64x192x16.F32.BF16 R120, gdesc[UR8], R120, gsb0 ;  /* 0x02e00000087879f0 */ /* 0x000fe20008001878 */
[----:B------:R-:W-:Y:S01]  /*2ab0*/  UIADD3 UR8, UR6, 0x402, URZ ;  /* 0x0000040206087890 */ /* 0x000fe2000fffe03f */
[----:B------:R-:W-:Y:S01]  /*2ac0*/  UMOV UR9, 0x80000020 ;  /* 0x8000002000097882 */ /* 0x000fe20000000000 */
[----:B------:R-:W-:Y:S02]  /*2ad0*/  WARPGROUP.DEPBAR.LE gsb0, 0x0 ;  /* 0x00008000000079c5 */ /* 0x000fe40000010000 */
[----:B------:R-:W-:-:S15]  /*2ae0*/  WARPGROUP.ARRIVE ;  /* 0x00000000000079c5 */ /* 0x000fde0000000000 */
[----:B------:R-:W-:Y:S03]  /*2af0*/  HGMMA.64x192x16.F32.BF16 R24, gdesc[UR8], R24, gsb0 ;  /* 0x02e00000081879f0 */ /* 0x000fe60008001818 */
[----:B------:R-:W-:Y:S02]  /*2b00*/  WARPGROUP.DEPBAR.LE gsb0, 0x0 ;  /* 0x00008000000079c5 */ /* 0x000fe40000010000 */
[----:B-1----:R-:W-:Y:S05]  /*2b10*/  @!P1 BRA `(.L_x_18) ;  /* 0x0000001c00e09947 */ /* 0x002fea0003800000 */
[----:B------:R-:W-:Y:S01]  /*2b20*/  UIADD3 UR6, UR39, 0x1, URZ ;  /* 0x0000000127067890 */ /* 0x000fe2000fffe03f */
[----:B------:R-:W-:-:S03]  /*2b30*/  IMAD.MOV.U32 R0, RZ, RZ, R5 ;  /* 0x000000ffff007224 */ /* 0x000fc600078e0005 */
[----:B------:R-:W-:-:S04]  /*2b40*/  UISETP.NE.AND UP0, UPT, UR6, 0x6, UPT ;  /* 0x000000060600788c */ /* 0x000fc8000bf05270 */
[----:B------:R-:W-:Y:S02]  /*2b50*/  USEL UR7, URZ, 0x1, UP0 ;  /* 0x000000013f077887 */ /* 0x000fe40008000000 */
[----:B------:R-:W-:Y:S02]  /*2b60*/  USEL UR6, UR6, URZ, UP0 ;  /* 0x0000003f06067287 */ /* 0x000fe40008000000 */
[----:B------:R-:W-:-:S06]  /*2b70*/  ULOP3.LUT UR7, UR38, UR7, URZ, 0x3c, !UPT ;  /* 0x0000000726077292 */ /* 0x000fcc000f8e3c3f */
[----:B------:R-:W-:Y:S01]  /*2b80*/  IMAD.U32 R3, RZ, RZ, UR7 ;  /* 0x00000007ff037e24 */ /* 0x000fe2000f8e00ff */
[----:B------:R-:W-:-:S06]  /*2b90*/  UMOV UR7, UR39 ;  /* 0x0000002700077c82 */ /* 0x000fcc0008000000 */
.L_x_25:
[----:B------:R-:W-:Y:S05]  /*2ba0*/  @!P0 BRA `(.L_x_19) ;  /* 0x0000000000048947 */ /* 0x000fea0003800000 */
[----:B------:R-:W-:Y:S01]  /*2bb0*/  BPT.TRAP 0x1 ;  /* 0x000000040000795c */ /* 0x000fe20000300000 */
.L_x_19:
[----:B------:R-:W-:Y:S01]  /*2bc0*/  ULEA UR8, UR6, UR45, 0x3 ;  /* 0x0000002d06087291 */ /* 0x000fe2000f8e183f */
[----:B------:R-:W-:-:S08]  /*2bd0*/  SHF.L.U32 R4, R3, 0x1f, RZ ;  /* 0x0000001f03047819 */ /* 0x000fd000000006ff */
[----:B------:R0:W1:Y:S01]  /*2be0*/  SYNCS.PHASECHK.TRANS64.TRYWAIT P1, [UR8], R4 ;  /* 0x00000004ff0075a7 */ /* 0x0000620008020148 */
[----:B------:R-:W-:Y:S05]  /*2bf0*/  @!P0 BRA `(.L_x_20) ;  /* 0x0000000000048947 */ /* 0x000fea0003800000 */
[----:B------:R-:W-:Y:S01]  /*2c00*/  BPT.TRAP 0x1 ;  /* 0x000000040000795c */ /* 0x000fe20000300000 */
.L_x_20:
[----:B-1----:R-:W-:Y:S05]  /*2c10*/  @P1 BRA `(.L_x_21) ;  /* 0x0000000000081947 */ /* 0x002fea0003800000 */
[----:B------:R-:W1:Y:S02]  /*2c20*/  SYNCS.PHASECHK.TRANS64.TRYWAIT P1, [UR8], R4 ;  /* 0x00000004ff0075a7 */ /* 0x000e640008020148 */
[----:B-1----:R-:W-:Y:S05]  /*2c30*/  @!P1 BRA `(.L_x_22) ;  /* 0x0000015c00f49947 */ /* 0x002fea0003800000 */
.L_x_21:
        /* <DEDUP_REMOVED lines=48> */
[----:B--2---:R-:W2:Y:S04]  /*2f40*/  LDL.LU.64 R24, [R1] ;  /* 0x0000000001187983 */ /* 0x004ea80000300a00 */
        /* <DEDUP_REMOVED lines=47> */
[----:B------:R-:W-:-:S02]  /*3240*/  UIMAD UR12, UR6, 0x600, UR4 ;  /* 0x00000600060c78a4 */ /* 0x000fc4000f8e0204 */
[----:B------:R-:W-:Y:S01]  /*3250*/  UIMAD UR13, UR6, 0x300, UR5 ;  /* 0x00000300060d78a4 */ /* 0x000fe2000f8e0205 */
[----:B------:R-:W-:Y:S01]  /*3260*/  UMOV UR9, 0x80000020 ;  /* 0x8000002000097882 */ /* 0x000fe20000000000 */
[----:B------:R-:W-:-:S03]  /*3270*/  UMOV UR11, 0x80000020 ;  /* 0x80000020000b7882 */ /* 0x000fc60000000000 */
[----:B------:R-:W-:Y:S02]  /*3280*/  UMOV UR8, UR12 ;  /* 0x0000000c00087c82 */ /* 0x000fe40008000000 */
[----:B------:R-:W-:Y:S01]  /*3290*/  UMOV UR10, UR13 ;  /* 0x0000000d000a7c82 */ /* 0x000fe20008000000 */
[----:B--2---:R-:W-:-:S06]  /*32a0*/  WARPGROUP.ARRIVE ;  /* 0x00000000000079c5 */ /* 0x004fcc0000000000 */
[----:B------:R-:W-:Y:S01]  /*32b0*/  HGMMA.64x192x16.F32.BF16 R24, gdesc[UR8], R24, gsb0 ;  /* 0x02e00000081879f0 */ /* 0x000fe20008001818 */
[----:B------:R-:W-:Y:S01]  /*32c0*/  UIADD3 UR8, UR12, 0x200, URZ ;  /* 0x000002000c087890 */ /* 0x000fe2000fffe03f */
[----:B------:R-:W-:Y:S01]  /*32d0*/  UMOV UR9, 0x80000020 ;  /* 0x8000002000097882 */ /* 0x000fe20000000000 */
[----:B------:R-:W-:Y:S02]  /*32e0*/  WARPGROUP.DEPBAR.LE gsb0, 0x0 ;  /* 0x00008000000079c5 */ /* 0x000fe40000010000 */
[----:B------:R-:W-:Y:S01]  /*32f0*/  WARPGROUP.ARRIVE ;  /* 0x00000000000079c5 */ /* 0x000fe20000000000 */
[----:B------:R-:W-:Y:S01]  /*3300*/  STL.64 [R1], R24 ;  /* 0x0000001801007387 */ /* 0x000fe20000100a00 */
[----:B-1----:R-:W-:Y:S01]  /*3310*/  IMAD.MOV.U32 R6, RZ, RZ, R118 ;  /* 0x000000ffff067224 */ /* 0x002fe200078e0076 */
[----:B------:R-:W-:Y:S01]  /*3320*/  MOV R8, R116 ;  /* 0x0000007400087202 */ /* 0x000fe20000000f00 */
[----:B0-----:R-:W-:Y:S01]  /*3330*/  IMAD.MOV.U32 R4, RZ, RZ, R119 ;  /* 0x000000ffff047224 */ /* 0x001fe200078e0077 */
[----:B------:R-:W-:Y:S10]  /*3340*/  STL.64 [R1+0x8], R26 ;  /* 0x0000081a01007387 */ /* 0x000ff40000100a00 */
[----:B------:R-:W-:Y:S01]  /*3350*/  HGMMA.64x192x16.F32.BF16 R120, gdesc[UR8], R120, gsb0 ;  /* 0x02e00000087879f0 */ /* 0x000fe20008001878 */
[----:B------:R-:W-:Y:S01]  /*3360*/  IMAD.MOV.U32 R7, RZ, RZ, R117 ;  /* 0x000000ffff077224 */ /* 0x000fe200078e0075 */
[----:B------:R-:W-:Y:S01]  /*3370*/  MOV R17, R108 ;  /* 0x0000006c00117202 */ /* 0x000fe20000000f00 */
[----:B------:R-:W-:Y:S01]  /*3380*/  STL.64 [R1+0x10], R28 ;  /* 0x0000101c01007387 */ /* 0x000fe20000100a00 */
[----:B------:R-:W-:Y:S01]  /*3390*/  IMAD.MOV.U32 R10, RZ, RZ, R114 ;  /* 0x000000ffff0a7224 */ /* 0x000fe200078e0072 */
[----:B------:R-:W-:Y:S01]  /*33a0*/  MOV R216, R100 ;  /* 0x0000006400d87202 */ /* 0x000fe20000000f00 */
[----:B------:R-:W-:Y:S01]  /*33b0*/  IMAD.MOV.U32 R9, RZ, RZ, R115 ;  /* 0x000000ffff097224 */ /* 0x000fe200078e0073 */
        /* <DEDUP_REMOVED lines=9> */
[----:B------:R-:W-:-:S02]  /*3450*/  IMAD.MOV.U32 R15, RZ, RZ, R109 ;  /* 0x000000ffff0f7224 */ /* 0x000fc400078e006d */
[----:B------:R-:W-:Y:S01]  /*3460*/  IMAD.MOV.U32 R19, RZ, RZ, R106 ;  /* 0x000000ffff137224 */ /* 0x000fe200078e006a */
[----:B------:R-:W-:Y:S01]  /*3470*/  STL.64 [R1+0x30], R36 ;  /* 0x0000302401007387 */ /* 0x000fe20000100a00 */
[----:B------:R-:W-:Y:S02]  /*3480*/  IMAD.MOV.U32 R18, RZ, RZ, R107 ;  /* 0x000000ffff127224 */ /* 0x000fe400078e006b */
[----:B------:R-:W-:Y:S01]  /*3490*/  IMAD.MOV.U32 R21, RZ, RZ, R104 ;  /* 0x000000ffff157224 */ /* 0x000fe200078e0068 */
[----:B------:R-:W-:Y:S01]  /*34a0*/  STL.64 [R1+0x38], R38 ;  /* 0x0000382601007387 */ /* 0x000fe20000100a00 */
[----:B------:R-:W-:Y:S02]  /*34b0*/  IMAD.MOV.U32 R20, RZ, RZ, R105 ;  /* 0x000000ffff147224 */ /* 0x000fe400078e0069 */
        /* <DEDUP_REMOVED lines=88> */
[----:B------:R-:W-:-:S03]  /*3a40*/  WARPGROUP.DEPBAR.LE gsb0, 0x0 ;  /* 0x00008000000079c5 */ /* 0x000fc60000010000 */
        /* <DEDUP_REMOVED lines=38> */
[----:B0-----:R-:W3:Y:S04]  /*3cb0*/  LDL.LU R140, [R1] ;  /* 0x00000000018c7983 */ /* 0x001ee80000300800 */
[----:B------:R-:W3:Y:S04]  /*3cc0*/  LDL.LU R141, [R1+0x4] ;  /* 0x00000400018d7983 */ /* 0x000ee80000300800 */
        /* <DEDUP_REMOVED lines=55> */
[----:B------:R-:W3:Y:S01]  /*4040*/  LDL.LU R197, [R1+0xe4] ;  /* 0x0000e40001c57983 */ /* 0x000ee20000300800 */
[----:B------:R-:W-:Y:S01]  /*4050*/  UIADD3 UR8, UR12, 0x400, URZ ;  /* 0x000004000c087890 */ /* 0x000fe2000fffe03f */
[----:B--2---:R-:W-:Y:S01]  /*4060*/  WARPGROUP.ARRIVE ;  /* 0x00000000000079c5 */ /* 0x004fe20000000000 */
[----:B------:R-:W-:Y:S01]  /*4070*/  UMOV UR9, 0x80000020 ;  /* 0x8000002000097882 */ /* 0x000fe20000000000 */
[----:B------:R-:W-:Y:S01]  /*4080*/  IMAD.MOV.U32 R198, RZ, RZ, R235 ;  /* 0x000000ffffc67224 */ /* 0x000fe200078e00eb */
[----:B------:R-:W-:Y:S01]  /*4090*/  MOV R202, R231 ;  /* 0x000000e700ca7202 */ /* 0x000fe20000000f00 */
[----:B------:R-:W-:Y:S01]  /*40a0*/  IMAD.MOV.U32 R199, RZ, RZ, R234 ;  /* 0x000000ffffc77224 */ /* 0x000fe200078e00ea */
[----:B------:R-:W-:Y:S01]  /*40b0*/  MOV R210, R223 ;  /* 0x000000df00d27202 */ /* 0x000fe20000000f00 */
[----:B------:R-:W-:-:S02]  /*40c0*/  IMAD.MOV.U32 R200, RZ, RZ, R233 ;  /* 0x000000ffffc87224 */ /* 0x000fc400078e00e9 */
[----:B------:R-:W-:Y:S01]  /*40d0*/  HGMMA.64x192x16.F32.BF16 R24, gdesc[UR8], R24, gsb0 ;  /* 0x02e00000081879f0 */ /* 0x000fe20008001818 */
[----:B------:R-:W-:Y:S01]  /*40e0*/  IMAD.MOV.U32 R201, RZ, RZ, R232 ;  /* 0x000000ffffc97224 */ /* 0x000fe200078e00e8 */
[----:B------:R-:W-:Y:S01]  /*40f0*/  UIADD3 UR8, UR12, 0x2, URZ ;  /* 0x000000020c087890 */ /* 0x000fe2000fffe03f */
[----:B------:R-:W-:Y:S01]  /*4100*/  IMAD.MOV.U32 R203, RZ, RZ, R230 ;  /* 0x000000ffffcb7224 */ /* 0x000fe200078e00e6 */
[----:B------:R-:W-:Y:S01]  /*4110*/  UIADD3 UR10, UR13, 0x2, URZ ;  /* 0x000000020d0a7890 */ /* 0x000fe2000fffe03f */
[----:B------:R-:W-:Y:S01]  /*4120*/  IMAD.MOV.U32 R204, RZ, RZ, R229 ;  /* 0x000000ffffcc7224 */ /* 0x000fe200078e00e5 */
[----:B------:R-:W-:Y:S01]  /*4130*/  UMOV UR9, 0x80000020 ;  /* 0x8000002000097882 */ /* 0x000fe20000000000 */
[----:B------:R-:W-:Y:S01]  /*4140*/  IMAD.MOV.U32 R205, RZ, RZ, R228 ;  /* 0x000000ffffcd7224 */ /* 0x000fe200078e00e4 */
[----:B------:R-:W-:Y:S01]  /*4150*/  MOV R228, R12 ;  /* 0x0000000c00e47202 */ /* 0x000fe20000000f00 */
[----:B------:R-:W-:Y:S01]  /*4160*/  IMAD.MOV.U32 R206, RZ, RZ, R227 ;  /* 0x000000ffffce7224 */ /* 0x000fe200078e00e3 */
[----:B------:R-:W-:Y:S01]  /*4170*/  UMOV UR11, 0x80000020 ;  /* 0x80000020000b7882 */ /* 0x000fe20000000000 */
[----:B------:R-:W-:-:S02]  /*4180*/  IMAD.MOV.U32 R207, RZ, RZ, R226 ;  /* 0x000000ffffcf7224 */ /* 0x000fc400078e00e2 */
[----:B------:R-:W-:Y:S02]  /*4190*/  IMAD.MOV.U32 R208, RZ, RZ, R225 ;  /* 0x000000ffffd07224 */ /* 0x000fe400078e00e1 */
[----:B------:R-:W-:Y:S02]  /*41a0*/  IMAD.MOV.U32 R209, RZ, RZ, R224 ;  /* 0x000000ffffd17224 */ /* 0x000fe400078e00e0 */
[----:B------:R-:W-:Y:S02]  /*41b0*/  IMAD.MOV.U32 R211, RZ, RZ, R222 ;  /* 0x000000ffffd37224 */ /* 0x000fe400078e00de */
[----:B------:R-:W-:Y:S02]  /*41c0*/  IMAD.MOV.U32 R212, RZ, RZ, R221 ;  /* 0x000000ffffd47224 */ /* 0x000fe400078e00dd */
        /* <DEDUP_REMOVED lines=20> */
[----:B------:R-:W-:-:S05]  /*4310*/  WARPGROUP.DEPBAR.LE gsb0, 0x0 ;  /* 0x00008000000079c5 */ /* 0x000fca0000010000 */
[----:B---3--:R-:W-:-:S06]  /*4320*/  WARPGROUP.ARRIVE ;  /* 0x00000000000079c5 */ /* 0x008fcc0000000000 */
        /* <DEDUP_REMOVED lines=99> */
[----:B------:R-:W-:Y:S01]  /*4960*/  BPT.TRAP 0x1 ;  /* 0x000000040000795c */ /* 0x000fe20000300000 */
.L_x_23:
[----:B------:R-:W-:Y:S02]  /*4970*/  UISETP.GT.U32.AND UP0, UPT, UR40, 0x1, UPT ;  /* 0x000000012800788c */ /* 0x000fe4000bf04070 */
[----:B------:R-:W-:-:S04]  /*4980*/  ULEA UR8, UR7, UR45, 0x3 ;  /* 0x0000002d07087291 */ /* 0x000fc8000f8e183f */
[----:B------:R-:W-:Y:S01]  /*4990*/  UIADD3 UR8, UR8, 0x30, URZ ;  /* 0x0000003008087890 */ /* 0x000fe2000fffe03f */
[----:B------:R-:W-:-:S03]  /*49a0*/  PLOP3.LUT P1, PT, PT, PT, UP0, 0x80, 0x0 ;  /* 0x000000000000781c */ /* 0x000fc60003f2f008 */
[----:B------:R-:W-:-:S09]  /*49b0*/  UPRMT UR8, URZ, 0x654, UR8 ;  /* 0x000006543f087896 */ /* 0x000fd20008000008 */
[----:B------:R-:W-:Y:S01]  /*49c0*/  SYNCS.ARRIVE.TRANS64.RED.A1T0 RZ, [UR8], RZ ;  /* 0x000000ffffff79a7 */ /* 0x000fe20008100408 */
[----:B------:R-:W-:Y:S05]  /*49d0*/  @P1 BRA `(.L_x_24) ;  /* 0x0000000000041947 */ /* 0x000fea0003800000 */
[----:B------:R-:W-:Y:S01]  /*49e0*/  BPT.TRAP 0x1 ;  /* 0x000000040000795c */ /* 0x000fe20000300000 */
.L_x_24:
[----:B------:R-:W-:Y:S01]  /*49f0*/  UIADD3 UR6, UR6, 0x1, URZ ;  /* 0x0000000106067890 */ /* 0x000fe2000fffe03f */
[C---:B------:R-:W-:Y:S01]  /*4a00*/  ISETP.GT.AND P1, PT, R0.reuse, 0x1, PT ;  /* 0x000000010000780c */ /* 0x040fe20003f24270 */
[----:B------:R-:W-:Y:S01]  /*4a10*/  UIADD3 UR7, UR7, 0x1, URZ ;  /* 0x0000000107077890 */ /* 0x000fe2000fffe03f */
[----:B------:R-:W-:Y:S01]  /*4a20*/  IADD3 R0, R0, -0x1, RZ ;  /* 0xffffffff00007810 */ /* 0x000fe20007ffe0ff */
[----:B------:R-:W-:Y:S02]  /*4a30*/  UISETP.NE.AND UP0, UPT, UR6, 0x6, UPT ;  /* 0x000000060600788c */ /* 0x000fe4000bf05270 */
[----:B------:R-:W-:Y:S02]  /*4a40*/  UISETP.NE.AND UP1, UPT, UR7, 0x6, UPT ;  /* 0x000000060700788c */ /* 0x000fe4000bf25270 */
[----:B------:R-:W-:Y:S02]  /*4a50*/  USEL UR8, URZ, 0x1, UP0 ;  /* 0x000000013f087887 */ /* 0x000fe40008000000 */
[----:B------:R-:W-:-:S02]  /*4a60*/  USEL UR6, UR6, URZ, UP0 ;  /* 0x0000003f06067287 */ /* 0x000fc40008000000 */
[----:B------:R-:W-:Y:S02]  /*4a70*/  USEL UR7, UR7, URZ, UP1 ;  /* 0x0000003f07077287 */ /* 0x000fe40008800000 */
[----:B------:R-:W-:Y:S01]  /*4a80*/  LOP3.LUT R3, R3, UR8, RZ, 0x3c, !PT ;  /* 0x0000000803037c12 */ /* 0x000fe2000f8e3cff */
[----:B------:R-:W-:Y:S09]  /*4a90*/  @P1 BRA `(.L_x_25) ;  /* 0xffffffe000401947 */ /* 0x000ff2000383ffff */
.L_x_18:
[----:B------:R-:W0:Y:S02]  /*4aa0*/  LDC R0, c[0x0][0x28c] ;  /* 0x0000a300ff007b82 */ /* 0x000e240000000800 */
[----:B0-----:R-:W-:-:S13]  /*4ab0*/  ISETP.GE.AND P1, PT, R0, 0x1, PT ;  /* 0x000000010000780c */ /* 0x001fda0003f26270 */
[----:B------:R-:W-:Y:S05]  /*4ac0*/  @!P1 BRA `(.L_x_26) ;  /* 0x0000000000389947 */ /* 0x000fea0003800000 */
[----:B------:R-:W-:Y:S05]  /*4ad0*/  @!P0 BRA `(.L_x_27) ;  /* 0x0000000000048947 */ /* 0x000fea0003800000 */
[----:B------:R-:W-:Y:S01]  /*4ae0*/  BPT.TRAP 0x1 ;  /* 0x000000040000795c */ /* 0x000fe20000300000 */
.L_x_27:
[----:B------:R-:W-:Y:S01]  /*4af0*/  VIADD R0, R5, UR39 ;  /* 0x0000002705007c36 */ /* 0x000fe20008000000 */
[----:B------:R-:W-:-:S03]  /*4b00*/  UISETP.GT.U32.AND UP0, UPT, UR40, 0x1, UPT ;  /* 0x000000012800788c */ /* 0x000fc6000bf04070 */
[----:B------:R-:W-:-:S03]  /*4b10*/  IMAD.WIDE.U32 R4, R0, -0x55555555, RZ ;  /* 0xaaaaaaab00047825 */ /* 0x000fc600078e00ff */
[----:B------:R-:W-:Y:S02]  /*4b20*/  PLOP3.LUT P0, PT, PT, PT, UP0, 0x80, 0x0 ;  /* 0x000000000000781c */ /* 0x000fe40003f0f008 */
[----:B------:R-:W-:-:S05]  /*4b30*/  SHF.R.U32.HI R4, RZ, 0x2, R5 ;  /* 0x00000002ff047819 */ /* 0x000fca0000011605 */
[----:B------:R-:W-:-:S05]  /*4b40*/  IMAD R0, R4, -0x6, R0 ;  /* 0xfffffffa04007824 */ /* 0x000fca00078e0200 */
[----:B------:R-:W-:-:S05]  /*4b50*/  LEA R0, R0, UR45, 0x3 ;  /* 0x0000002d00007c11 */ /* 0x000fca000f8e18ff */
[----:B------:R-:W-:-:S05]  /*4b60*/  VIADD R0, R0, 0x30 ;  /* 0x0000003000007836 */ /* 0x000fca0000000000 */
[----:B------:R-:W-:-:S04]  /*4b70*/  PRMT R0, RZ, 0x654, R0 ;  /* 0x00000654ff007816 */ /* 0x000fc80000000000 */
[----:B------:R0:W-:Y:S01]  /*4b80*/  SYNCS.ARRIVE.TRANS64.RED.A1T0 RZ, [R0+URZ], RZ ;  /* 0x000000ff00ff79a7 */ /* 0x0001e2000810043f */
[----:B------:R-:W-:Y:S05]  /*4b90*/  @P0 BRA `(.L_x_26) ;  /* 0x0000000000040947 */ /* 0x000fea0003800000 */
[----:B------:R-:W-:Y:S01]  /*4ba0*/  BPT.TRAP 0x1 ;  /* 0x000000040000795c */ /* 0x000fe20000300000 */
.L_x_26:
[----:B------:R-:W1:Y:S01]  /*4bb0*/  S2R R5, SR_TID.X ;  /* 0x0000000000057919 */ /* 0x000e620000002100 */
[----:B------:R-:W-:Y:S02]  /*4bc0*/  UIMAD UR42, UR42, 0xc0, URZ ;  /* 0x000000c02a2a78a4 */ /* 0x000fe4000f8e023f */
[----:B------:R-:W-:Y:S01]  /*4bd0*/  USHF.R.S32.HI UR10, URZ, 0x1f, UR43 ;  /* 0x0000001f3f0a7899 */ /* 0x000fe2000801142b */
[----:B0-----:R-:W0:Y:S01]  /*4be0*/  S2R R0, SR_TID.X ;  /* 0x0000000000007919 */ /* 0x001e220000002100 */
[----:B------:R-:W-:Y:S01]  /*4bf0*/  ULDC.64 UR8, c[0x0][0x5d0] ;  /* 0x0001740000087ab9 */ /* 0x000fe20000000a00 */
[----:B------:R-:W-:Y:S01]  /*4c00*/  UIMAD.WIDE UR6, UR41, 0x180, URZ ;  /* 0x00000180290678a5 */ /* 0x000fe2000f8e023f */
[----:B------:R-:W-:Y:S01]  /*4c10*/  IMAD.U32 R18, RZ, RZ, UR42 ;  /* 0x0000002aff127e24 */ /* 0x000fe2000f8e00ff */
[----:B------:R-:W-:Y:S02]  /*4c20*/  UIMAD UR4, UR10, UR8, URZ ;  /* 0x000000080a0472a4 */ /* 0x000fe4000f8e023f */
[----:B------:R-:W-:Y:S01]  /*4c30*/  IMAD.U32 R6, RZ, RZ, UR8 ;  /* 0x00000008ff067e24 */ /* 0x000fe2000f8e00ff */
[----:B------:R-:W-:-:S02]  /*4c40*/  UIMAD UR41, UR41, 0x180, URZ ;  /* 0x00000180292978a4 */ /* 0x000fc4000f8e023f */
[----:B------:R-:W-:Y:S01]  /*4c50*/  UIMAD UR4, UR43, UR9, UR4 ;  /* 0x000000092b0472a4 */ /* 0x000fe2000f8e0204 */
[----:B------:R-:W-:Y:S01]  /*4c60*/  ULDC UR8, c[0x0][0x284] ;  /* 0x0000a10000087ab9 */ /* 0x000fe20000000800 */
[----:B------:R-:W-:Y:S02]  /*4c70*/  UIADD3 UR39, UR44, UR39, URZ ;  /* 0x000000272c277290 */ /* 0x000fe4000fffe03f */
[----:B------:R-:W-:Y:S02]  /*4c80*/  UISETP.GE.U32.AND UP2, UPT, UR44, 0x6, UPT ;  /* 0x000000062c00788c */ /* 0x000fe4000bf46070 */
[----:B------:R-:W-:-:S04]  /*4c90*/  UISETP.GT.U32.AND UP1, UPT, UR39, 0x5, UPT ;  /* 0x000000052700788c */ /* 0x000fc8000bf24070 */
[----:B------:R-:W-:Y:S01]  /*4ca0*/  UISETP.LT.U32.AND UP1, UPT, UR44, 0x6, UP1 ;  /* 0x000000062c00788c */ /* 0x000fe20008f21070 */
[C---:B-1----:R-:W-:Y:S01]  /*4cb0*/  IMAD.SHL.U32 R19, R5.reuse, 0x2, RZ ;  /* 0x0000000205137824 */ /* 0x042fe200078e00ff */
[----:B------:R-:W-:Y:S02]  /*4cc0*/  LOP3.LUT R4, R5, 0x60, RZ, 0xc0, !PT ;  /* 0x0000006005047812 */ /* 0x000fe400078ec0ff */
[----:B0-----:R-:W-:Y:S02]  /*4cd0*/  SHF.R.U32.HI R3, RZ, 0x7, R0 ;  /* 0x00000007ff037819 */ /* 0x001fe40000011600 */
[----:B------:R-:W-:Y:S02]  /*4ce0*/  LOP3.LUT R18, R18, 0x6, R19, 0xf8, !PT ;  /* 0x0000000612127812 */ /* 0x000fe400078ef813 */
[----:B------:R-:W-:Y:S02]  /*4cf0*/  LOP3.LUT R3, R3, 0x1, RZ, 0xc0, !PT ;  /* 0x0000000103037812 */ /* 0x000fe400078ec0ff */
[----:B------:R-:W-:-:S02]  /*4d00*/  SHF.R.U32.HI R0, RZ, 0x2, R5 ;  /* 0x00000002ff007819 */ /* 0x000fc40000011605 */
[----:B------:R-:W-:Y:S01]  /*4d10*/  SHF.R.S32.HI R19, RZ, 0x1f, R18 ;  /* 0x0000001fff137819 */ /* 0x000fe20000011412 */
[----:B------:R-:W-:Y:S01]  /*4d20*/  IMAD.SHL.U32 R17, R3, 0x40, RZ ;  /* 0x0000004003117824 */ /* 0x000fe200078e00ff */
[----:B------:R-:W-:Y:S02]  /*4d30*/  LOP3.LUT R0, R0, 0x7, RZ, 0xc0, !PT ;  /* 0x0000000700007812 */ /* 0x000fe400078ec0ff */
[----:B------:R-:W-:Y:S01]  /*4d40*/  SHF.R.U32.HI R4, RZ, 0x1, R4 ;  /* 0x00000001ff047819 */ /* 0x000fe20000011604 */
[----:B------:R-:W-:Y:S01]  /*4d50*/  IMAD.WIDE.U32 R6, R6, UR43, R18 ;  /* 0x0000002b06067c25 */ /* 0x000fe2000f8e0012 */
[--C-:B------:R-:W-:Y:S02]  /*4d60*/  LOP3.LUT R17, R17, 0x40, R0.reuse, 0xe2, !PT ;  /* 0x0000004011117812 */ /* 0x100fe400078ee200 */
[----:B------:R-:W-:Y:S01]  /*4d70*/  IADD3 R0, RZ, -R4, -R0 ;  /* 0x80000004ff007210 */ /* 0x000fe20007ffe800 */
[----:B------:R-:W-:Y:S01]  /*4d80*/  VIADD R7, R7, UR4 ;  /* 0x0000000407077c36 */ /* 0x000fe20008000000 */
[----:B------:R-:W-:Y:S01]  /*4d90*/  ULDC UR4, c[0x0][0x288] ;  /* 0x0000a20000047ab9 */ /* 0x000fe20000000800 */
[----:B------:R-:W-:Y:S01]  /*4da0*/  LOP3.LUT R17, R17, UR6, R4, 0xfe, !PT ;  /* 0x0000000611117c12 */ /* 0x000fe2000f8efe04 */
[----:B------:R-:W-:Y:S01]  /*4db0*/  UISETP.GE.AND UP0, UPT, UR42, UR4, UPT ;  /* 0x000000042a00728c */ /* 0x000fe2000bf06270 */
[----:B------:R-:W-:Y:S01]  /*4dc0*/  IMAD R0, R3, -0x40, R0 ;  /* 0xffffffc003007824 */ /* 0x000fe200078e0200 */
[----:B------:R-:W-:Y:S01]  /*4dd0*/  MOV R3, UR8 ;  /* 0x0000000800037c02 */ /* 0x000fe20008000f00 */
[----:B------:R-:W-:Y:S01]  /*4de0*/  IMAD.MOV.U32 R4, RZ, RZ, -0x2 ;  /* 0xfffffffeff047424 */ /* 0x000fe200078e00ff */
[----:B------:R-:W-:-:S02]  /*4df0*/  UISETP.GE.OR UP0, UPT, UR41, UR8, UP0 ;  /* 0x000000082900728c */ /* 0x000fc40008706670 */
[----:B------:R-:W-:Y:S01]  /*4e00*/  IADD3 R3, R3, -UR41, R0 ;  /* 0x8000002903037c10 */ /* 0x000fe2000fffe000 */
[----:B------:R-:W-:Y:S01]  /*4e10*/  USEL UR8, URZ, 0x1, !UP1 ;  /* 0x000000013f087887 */ /* 0x000fe2000c800000 */
[----:B------:R-:W-:Y:S01]  /*4e20*/  LOP3.LUT R0, R5, 0x3, RZ, 0xc0, !PT ;  /* 0x0000000305007812 */ /* 0x000fe200078ec0ff */
[----:B------:R-:W-:Y:S01]  /*4e30*/  UMOV UR41, 0xffffffff ;  /* 0xffffffff00297882 */ /* 0x000fe20000000000 */
[----:B------:R-:W-:Y:S01]  /*4e40*/  PLOP3.LUT P0, PT, PT, PT, UP0, 0x80, 0x0 ;  /* 0x000000000000781c */ /* 0x000fe20003f0f008 */
[----:B------:R-:W-:Y:S02]  /*4e50*/  ULOP3.LUT UR38, UR38, UR8, URZ, 0x3c, !UPT ;  /* 0x0000000826267292 */ /* 0x000fe4000f8e3c3f */
[----:B------:R-:W-:Y:S01]  /*4e60*/  IMAD R0, R0, R4, UR4 ;  /* 0x0000000400007e24 */ /* 0x000fe2000f8e0204 */
[----:B------:R-:W-:-:S03]  /*4e70*/  UIMAD.WIDE.U32 UR4, UR39, -0x55555555, URZ ;  /* 0xaaaaaaab270478a5 */ /* 0x000fc6000f8e003f */
[----:B------:R-:W-:Y:S01]  /*4e80*/  VIADD R0, R0, -UR42 ;  /* 0x8000002a00007c36 */ /* 0x000fe20008000000 */
[----:B------:R-:W-:-:S04]  /*4e90*/  USHF.R.U32.HI UR4, URZ, 0x2, UR5 ;  /* 0x000000023f047899 */ /* 0x000fc80008011605 */
[----:B------:R-:W-:Y:S02]  /*4ea0*/  UIMAD UR39, UR4, -0x6, UR39 ;  /* 0xfffffffa042778a4 */ /* 0x000fe4000f8e0227 */
[----:B------:R-:W-:Y:S01]  /*4eb0*/  @UP2 ULOP3.LUT UR38, UR38, 0x1, UR4, 0x78, !UPT ;  /* 0x0000000126262892 */ /* 0x000fe2000f8e7804 */
[----:B------:R-:W-:Y:S11]  /*4ec0*/  @P0 BRA `(.L_x_28) ;  /* 0x0000011c00140947 */ /* 0x000ff60003800000 */
[----:B-----5:R-:W-:Y:S01]  /*4ed0*/  FSETP.NEU.AND P0, PT, R16, RZ, PT ;  /* 0x000000ff1000720b */ /* 0x020fe20003f0d000 */
[----:B------:R-:W-:Y:S01]  /*4ee0*/  ULDC.64 UR8, c[0x0][0x5c8] ;  /* 0x0001720000087ab9 */ /* 0x000fe20000000a00 */
[----:B------:R-:W-:Y:S01]  /*4ef0*/  ISETP.GT.AND P1, PT, R3, RZ, PT ;  /* 0x000000ff0300720c */ /* 0x000fe20003f24270 */
[----:B------:R-:W-:Y:S01]  /*4f00*/  UIMAD UR4, UR7, UR8, URZ ;  /* 0x00000008070472a4 */ /* 0x000fe2000f8e023f */
[----:B------:R-:W-:Y:S01]  /*4f10*/  IMAD.U32 R10, RZ, RZ, UR9 ;  /* 0x00000009ff0a7e24 */ /* 0x000fe2000f8e00ff */
[----:B------:R-:W-:Y:S01]  /*4f20*/  BSSY B0, `(.L_x_28) ;  /* 0x00011bf000007945 */ /* 0x000fe20003800000 */
[----:B------:R-:W-:Y:S01]  /*4f30*/  IMAD.WIDE.U32 R6, R17, UR8, R6 ;  /* 0x0000000811067c25 */ /* 0x000fe2000f8e0006 */
[----:B------:R-:W-:-:S03]  /*4f40*/  ISETP.GT.AND P2, PT, R0, RZ, P1 ;  /* 0x000000ff0000720c */ /* 0x000fc60000f44270 */
[----:B------:R-:W-:-:S04]  /*4f50*/  IMAD R10, R17, R10, UR4 ;  /* 0x00000004110a7e24 */ /* 0x000fc8000f8e020a */
[----:B------:R-:W-:Y:S01]  /*4f60*/  IMAD.IADD R10, R7, 0x1, R10 ;  /* 0x00000001070a7824 */ /* 0x000fe200078e020a */
[----:B------:R-:W-:Y:S06]  /*4f70*/  @!P0 BRA `(.L_x_29) ;  /* 0x000000c400548947 */ /* 0x000fec0003800000 */
[----:B------:R-:W0:Y:S01]  /*4f80*/  LDC.64 R22, c[0x0][0x5b8] ;  /* 0x00016e00ff167b82 */ /* 0x000e220000000a00 */
[----:B------:R-:W2:Y:S01]  /*4f90*/  LDL.LU R11, [R1] ;  /* 0x00000000010b7983 */ /* 0x000ea20000300800 */
[----:B------:R-:W-:-:S06]  /*4fa0*/  ULDC.64 UR4, c[0x0][0x5c0] ;  /* 0x0001700000047ab9 */ /* 0x000fcc0000000a00 */
[----:B------:R-:W1:Y:S08]  /*4fb0*/  LDC.64 R14, c[0x0][0x5b0] ;  /* 0x00016c00ff0e7b82 */ /* 0x000e700000000a00 */
[----:B------:R-:W3:Y:S01]  /*4fc0*/  LDC.64 R12, c[0x0][0x5a8] ;  /* 0x00016a00ff0c7b82 */ /* 0x000ee20000000a00 */
[C---:B0-----:R-:W-:Y:S02]  /*4fd0*/  IMAD R4, R22.reuse, UR10, RZ ;  /* 0x0000000a16047c24 */ /* 0x041fe4000f8e02ff */
[----:B------:R-:W-:-:S04]  /*4fe0*/  IMAD.WIDE.U32 R216, R22, UR43, R18 ;  /* 0x0000002b16d87c25 */ /* 0x000fc8000f8e0012 */
[----:B------:R-:W-:Y:S02]  /*4ff0*/  IMAD R23, R23, UR43, R4 ;  /* 0x0000002b17177c24 */ /* 0x000fe4000f8e0204 */
[----:B-1----:R-:W-:Y:S02]  /*5000*/  IMAD R221, R14, UR7, RZ ;  /* 0x000000070edd7c24 */ /* 0x002fe4000f8e02ff */
[----:B------:R-:W-:Y:S02]  /*5010*/  IMAD.IADD R21, R217, 0x1, R23 ;  /* 0x00000001d9157824 */ /* 0x000fe400078e0217 */
[----:B------:R-:W-:Y:S02]  /*5020*/  IMAD.MOV.U32 R20, RZ, RZ, R216 ;  /* 0x000000ffff147224 */ /* 0x000fe400078e00d8 */
[C---:B------:R-:W-:Y:S02]  /*5030*/  IMAD R221, R17.reuse, R15, R221 ;  /* 0x0000000f11dd7224 */ /* 0x040fe400078e02dd */
[----:B------:R-:W-:-:S04]  /*5040*/  IMAD.WIDE.U32 R4, R17, R14, R20 ;  /* 0x0000000e11047225 */ /* 0x000fc800078e0014 */
[----:B------:R-:W-:Y:S01]  /*5050*/  IMAD.IADD R5, R5, 0x1, R221 ;  /* 0x0000000105057824 */ /* 0x000fe200078e02dd */
[----:B---3--:R-:W-:-:S04]  /*5060*/  LEA R8, P0, R4, R12, 0x1 ;  /* 0x0000000c04087211 */ /* 0x008fc800078008ff */
[----:B------:R-:W-:-:S05]  /*5070*/  LEA.HI.X R9, R4, R13, R5, 0x1, P0 ;  /* 0x0000000d04097211 */ /* 0x000fca00000f0c05 */
[----:B------:R-:W3:Y:S01]  /*5080*/  @P2 LDG.E.LTC128B.U16 R220, desc[UR36][R8.64] ;  /* 0x0000002408dc2981 */ /* 0x000ee2000c1e1520 */
[----:B------:R-:W-:Y:S01]  /*5090*/  BSSY B1, `(.L_x_30) ;  /* 0x0000011000017945 */ /* 0x000fe20003800000 */
[----:B---3--:R-:W-:-:S05]  /*50a0*/  SHF.L.U32 R4, R220, 0x10, RZ ;  /* 0x00000010dc047819 */ /* 0x008fca00000006ff */
[----:B------:R-:W-:-:S04]  /*50b0*/  FMUL R4, R4, R16 ;  /* 0x0000001004047220 */ /* 0x000fc80000400000 */
[----:B--2---:R-:W-:Y:S01]  /*50c0*/  FFMA R7, R11, R2, R4 ;  /* 0x000000020b077223 */ /* 0x004fe20000000004 */
[----:B------:R-:W-:-:S04]  /*50d0*/  LEA R4, P0, R6, UR4, 0x1 ;  /* 0x0000000406047c11 */ /* 0x000fc8000f8008ff */
[----:B------:R-:W-:Y:S02]  /*50e0*/  LEA.HI.X R5, R6, UR5, R10, 0x1, P0 ;  /* 0x0000000506057c11 */ /* 0x000fe400080f0c0a */
[----:B------:R-:W-:-:S05]  /*50f0*/  F2FP.BF16.F32.PACK_AB R6, RZ, R7 ;  /* 0x00000007ff06723e */ /* 0x000fca00000010ff */
[----:B------:R0:W-:Y:S02]  /*5100*/  @P2 STG.E.U16 desc[UR36][R4.64], R6 ;  /* 0x0000000604002986 */ /* 0x0001e4000c101524 */
[----:B0-----:R-:W-:-:S04]  /*5110*/  IMAD.WIDE.U32 R6, R17, R14, R18 ;  /* 0x0000000e11067225 */ /* 0x001fc800078e0012 */
[----:B------:R-:W-:Y:S02]  /*5120*/  IMAD.IADD R7, R221, 0x1, R7 ;  /* 0x00000001dd077824 */ /* 0x000fe400078e0207 */
[----:B------:R-:W-:-:S04]  /*5130*/  IMAD.WIDE.U32 R6, R22, UR43, R6 ;  /* 0x0000002b16067c25 */ /* 0x000fc8000f8e0006 */
[----:B------:R-:W-:Y:S01]  /*5140*/  IMAD.IADD R7, R23, 0x1, R7 ;  /* 0x0000000117077824 */ /* 0x000fe200078e0207 */
[----:B------:R-:W-:-:S04]  /*5150*/  LEA R10, P0, R6, R12, 0x1 ;  /* 0x0000000c060a7211 */ /* 0x000fc800078008ff */
[----:B------:R-:W-:Y:S02]  /*5160*/  LEA.HI.X R11, R6, R13, R7, 0x1, P0 ;  /* 0x0000000d060b7211 */ /* 0x000fe400000f0c07 */
[----:B------:R-:W-:-:S13]  /*5170*/  ISETP.GT.AND P0, PT, R0, 0x1, P1 ;  /* 0x000000010000780c */ /* 0x000fda0000f04270 */
[----:B------:R-:W-:Y:S05]  /*5180*/  @!P0 BRA `(.L_x_31) ;  /* 0x0000000000048947 */ /* 0x000fea0003800000 */
[----:B------:R0:W5:Y:S02]  /*5190*/  LDG.E.LTC128B.U16 R220, desc[UR36][R10.64+0x2] ;  /* 0x000002240adc7981 */ /* 0x000164000c1e1520 */
.L_x_31:
[----:B------:R-:W-:Y:S05]  /*51a0*/  BSYNC B1 ;  /* 0x0000000000017941 */ /* 0x000fea0003800000 */
.L_x_30:
[----:B------:R-:W2:Y:S01]  /*51b0*/  LDL.LU R7, [R1+0x4] ;  /* 0x0000040001077983 */ /* 0x000ea20000300800 */
[----:B-----5:R-:W-:Y:S01]  /*51c0*/  IMAD.U32 R6, R220, 0x10000, RZ ;  /* 0x00010000dc067824 */ /* 0x020fe200078e00ff */
[C---:B------:R-:W-:Y:S01]  /*51d0*/  SHF.L.U64.HI R219, R14.reuse, 0x3, R15 ;  /* 0x000000030edb7819 */ /* 0x040fe2000001020f */
[----:B------:R-:W-:Y:S01]  /*51e0*/  IMAD.SHL.U32 R218, R14, 0x8, RZ ;  /* 0x000000080eda7824 */ /* 0x000fe200078e00ff */
[----:B------:R-:W3:Y:S01]  /*51f0*/  LDL.LU R222, [R1+0x8] ;  /* 0x0000080001de7983 */ /* 0x000ee20000300800 */
[----:B------:R-:W-:-:S04]  /*5200*/  FMUL R6, R6, R16 ;  /* 0x0000001006067220 */ /* 0x000fc80000400000 */
[----:B--2---:R-:W-:-:S05]  /*5210*/  FFMA R6, R7, R2, R6 ;  /* 0x0000000207067223 */ /* 0x004fca0000000006 */
[----:B------:R-:W-:-:S05]  /*5220*/  F2FP.BF16.F32.PACK_AB R6, RZ, R6 ;  /* 0x00000006ff06723e */ /* 0x000fca00000010ff */
[----:B------:R1:W-:Y:S01]  /*5230*/  @P0 STG.E.U16 desc[UR36][R4.64+0x2], R6 ;  /* 0x0000020604000986 */ /* 0x0003e2000c101524 */
[----:B------:R-:W-:-:S04]  /*5240*/  ISETP.GT.AND P0, PT, R3, 0x8, PT ;  /* 0x000000080300780c */ /* 0x000fc80003f04270 */
[----:B------:R-:W-:Y:S01]  /*5250*/  ISETP.GT.AND P2, PT, R0, RZ, P0 ;  /* 0x000000ff0000720c */ /* 0x000fe20000744270 */
[----:B-1----:R-:W-:-:S04]  /*5260*/  IMAD.WIDE.U32 R6, R17, R14, R218 ;  /* 0x0000000e11067225 */ /* 0x002fc800078e00da */
[----:B------:R-:W-:Y:S01]  /*5270*/  IMAD.IADD R221, R221, 0x1, R7 ;  /* 0x00000001dddd7824 */ /* 0x000fe200078e0207 */
[----:B------:R-:W-:-:S05]  /*5280*/  IADD3 R7, P3, R216, R6, RZ ;  /* 0x00000006d8077210 */ /* 0x000fca0007f7e0ff */
[----:B------:R-:W-:Y:S01]  /*5290*/  IMAD.X R9, R221, 0x1, R21, P3 ;  /* 0x00000001dd097824 */ /* 0x000fe200018e0615 */
[----:B------:R-:W-:-:S04]  /*52a0*/  LEA R8, P3, R7, R12, 0x1 ;  /* 0x0000000c07087211 */ /* 0x000fc800078608ff */
[----:B------:R-:W-:-:S05]  /*52b0*/  LEA.HI.X R9, R7, R13, R9, 0x1, P3 ;  /* 0x0000000d07097211 */ /* 0x000fca00018f0c09 */
[----:B------:R1:W2:Y:S01]  /*52c0*/  @P2 LDG.E.LTC128B.U16 R220, desc[UR36][R8.64] ;  /* 0x0000002408dc2981 */ /* 0x0002a2000c1e1520 */
[----:B------:R-:W-:Y:S01]  /*52d0*/  IADD3 R6, P3, R18, R6, RZ ;  /* 0x0000000612067210 */ /* 0x000fe20007f7e0ff */
[----:B------:R-:W-:Y:S01]  /*52e0*/  IMAD.U32 R223, RZ, RZ, UR8 ;  /* 0x00000008ffdf7e24 */ /* 0x000fe2000f8e00ff */
[----:B------:R-:W-:Y:S01]  /*52f0*/  ISETP.GT.AND P4, PT, R0, 0x1, P0 ;  /* 0x000000010000780c */ /* 0x000fe20000784270 */
[----:B------:R-:W-:Y:S02]  /*5300*/  BSSY B1, `(.L_x_32) ;  /* 0x0000014000017945 */ /* 0x000fe40003800000 */
[----:B------:R-:W-:Y:S02]  /*5310*/  IMAD.X R7, R19, 0x1, R221, P3 ;  /* 0x0000000113077824 */ /* 0x000fe400018e06dd */
[----:B------:R-:W-:Y:S02]  /*5320*/  IMAD.SHL.U32 R223, R223, 0x10, RZ ;  /* 0x00000010dfdf7824 */ /* 0x000fe400078e00ff */
[----:B------:R-:W-:-:S05]  /*5330*/  IMAD.WIDE.U32 R6, R22, UR43, R6 ;  /* 0x0000002b16067c25 */ /* 0x000fca000f8e0006 */
[----:B------:R-:W-:Y:S02]  /*5340*/  IADD3 R7, R23, R7, RZ ;  /* 0x0000000717077210 */ /* 0x000fe40007ffe0ff */
[----:B-1----:R-:W-:-:S04]  /*5350*/  LEA R8, P3, R6, R12, 0x1 ;  /* 0x0000000c06087211 */ /* 0x002fc800078608ff */
[----:B------:R-:W-:Y:S01]  /*5360*/  LEA.HI.X R9, R6, R13, R7, 0x1, P3 ;  /* 0x0000000d06097211 */ /* 0x000fe200018f0c07 */
[----:B------:R-:W-:Y:S02]  /*5370*/  IMAD.U32 R6, RZ, RZ, UR8 ;  /* 0x00000008ff067e24 */ /* 0x000fe4000f8e00ff */
[----:B--2---:R-:W-:-:S04]  /*5380*/  IMAD.U32 R7, R220, 0x10000, RZ ;  /* 0x00010000dc077824 */ /* 0x004fc800078e00ff */
[----:B------:R-:W-:-:S04]  /*5390*/  FMUL R7, R7, R16 ;  /* 0x0000001007077220 */ /* 0x000fc80000400000 */
[----:B---3--:R-:W-:Y:S01]  /*53a0*/  FFMA R7, R222, R2, R7 ;  /* 0x00000002de077223 */ /* 0x008fe20000000007 */
[----:B------:R-:W-:-:S04]  /*53b0*/  IMAD.U32 R222, RZ, RZ, UR9 ;  /* 0x00000009ffde7e24 */ /* 0x000fc8000f8e00ff */
[----:B------:R-:W-:Y:S02]  /*53c0*/  F2FP.BF16.F32.PACK_AB R7, RZ, R7 ;  /* 0x00000007ff07723e */ /* 0x000fe400000010ff */
[----:B------:R-:W-:Y:S02]  /*53d0*/  SHF.L.U64.HI R222, R6, 0x4, R222 ;  /* 0x0000000406de7819 */ /* 0x000fe400000102de */
[----:B------:R-:W-:Y:S02]  /*53e0*/  IADD3 R6, P3, R223, R4, RZ ;  /* 0x00000004df067210 */ /* 0x000fe40007f7e0ff */
[----:B------:R-:W-:-:S03]  /*53f0*/  PRMT R221, R7, 0x7610, R221 ;  /* 0x0000761007dd7816 */ /* 0x000fc600000000dd */
[----:B------:R-:W-:-:S05]  /*5400*/  IMAD.X R7, R222, 0x1, R5, P3 ;  /* 0x00000001de077824 */ /* 0x000fca00018e0605 */
[----:B------:R1:W-:Y:S01]  /*5410*/  @P2 STG.E.U16 desc[UR36][R6.64], R221 ;  /* 0x000000dd06002986 */ /* 0x0003e2000c101524 */
[----:B------:R-:W-:Y:S05]  /*5420*/  @!P4 BRA `(.L_x_33) ;  /* 0x000000000004c947 */ /* 0x000fea0003800000 */
[----:B------:R2:W5:Y:S02]  /*5430*/  LDG.E.LTC128B.U16 R220, desc[UR36][R8.64+0x2] ;  /* 0x0000022408dc7981 */ /* 0x000564000c1e1520 */
.L_x_33:
[----:B------:R-:W-:Y:S05]  /*5440*/  BSYNC B1 ;  /* 0x0000000000017941 */ /* 0x000fea0003800000 */
.L_x_32:
[----:B------:R-:W3:Y:S01]  /*5450*/  LDL.LU R224, [R1+0xc] ;  /* 0x00000c0001e07983 */ /* 0x000ee20000300800 */
[----:B-1---5:R-:W-:Y:S01]  /*5460*/  IMAD.U32 R221, R220, 0x10000, RZ ;  /* 0x00010000dcdd7824 */ /* 0x022fe200078e00ff */
[----:B------:R-:W-:Y:S01]  /*5470*/  ISETP.GT.AND P2, PT, R0, 0x8, P1 ;  /* 0x000000080000780c */ /* 0x000fe20000f44270 */
[----:B------:R-:W-:Y:S02]  /*5480*/  BSSY B1, `(.L_x_34) ;  /* 0x0000007000017945 */ /* 0x000fe40003800000 */
[----:B------:R-:W-:-:S04]  /*5490*/  FMUL R221, R221, R16 ;  /* 0x00000010dddd7220 */ /* 0x000fc80000400000 */
[----:B---3--:R-:W-:-:S05]  /*54a0*/  FFMA R221, R224, R2, R221 ;  /* 0x00000002e0dd7223 */ /* 0x008fca00000000dd */
[----:B------:R-:W-:-:S05]  /*54b0*/  F2FP.BF16.F32.PACK_AB R221, RZ, R221 ;  /* 0x000000ddffdd723e */ /* 0x000fca00000010ff */
[----:B------:R1:W-:Y:S01]  /*54c0*/  @P4 STG.E.U16 desc[UR36][R6.64+0x2], R221 ;  /* 0x000002dd06004986 */ /* 0x0003e2000c101524 */
[----:B------:R-:W-:Y:S05]  /*54d0*/  @!P2 BRA `(.L_x_35) ;  /* 0x000000000004a947 */ /* 0x000fea0003800000 */
[----:B------:R3:W5:Y:S02]  /*54e0*/  LDG.E.LTC128B.U16 R220, desc[UR36][R10.64+0x10] ;  /* 0x000010240adc7981 */ /* 0x000764000c1e1520 */
.L_x_35:
[----:B------:R-:W-:Y:S05]  /*54f0*/  BSYNC B1 ;  /* 0x0000000000017941 */ /* 0x000fea0003800000 */
.L_x_34:
[----:B------:R-:W4:Y:S01]  /*5500*/  LDL.LU R224, [R1+0x10] ;  /* 0x0000100001e07983 */ /* 0x000f220000300800 */
[----:B-1---5:R-:W-:Y:S01]  /*5510*/  SHF.L.U32 R221, R220, 0x10, RZ ;  /* 0x00000010dcdd7819 */ /* 0x022fe200000006ff */
[----:B------:R-:W-:Y:S01]  /*5520*/  BSSY B1, `(.L_x_36) ;  /* 0x0000008000017945 */ /* 0x000fe20003800000 */
[----:B------:R-:W-:-:S03]  /*5530*/  ISETP.GT.AND P3, PT, R0, 0x9, P1 ;  /* 0x000000090000780c */ /* 0x000fc60000f64270 */
[----:B------:R-:W-:-:S04]  /*5540*/  FMUL R221, R221, R16 ;  /* 0x00000010dddd7220 */ /* 0x000fc80000400000 */
[----:B----4-:R-:W-:-:S05]  /*5550*/  FFMA R221, R224, R2, R221 ;  /* 0x00000002e0dd7223 */ /* 0x010fca00000000dd */
[----:B------:R-:W-:-:S05]  /*5560*/  F2FP.BF16.F32.PACK_AB R221, RZ, R221 ;  /* 0x000000ddffdd723e */ /* 0x000fca00000010ff */
[----:B------:R1:W-:Y:S01]  /*5570*/  @P2 STG.E.U16 desc[UR36][R4.64+0x10], R221 ;  /* 0x000010dd04002986 */ /* 0x0003e2000c101524 */
[----:B------:R-:W-:Y:S05]  /*5580*/  @!P3 BRA `(.L_x_37) ;  /* 0x000000000004b947 */ /* 0x000fea0003800000 */
[----:B------:R4:W5:Y:S02]  /*5590*/  LDG.E.LTC128B.U16 R220, desc[UR36][R10.64+0x12] ;  /* 0x000012240adc7981 */ /* 0x000964000c1e1520 */
.L_x_37:
[----:B------:R-:W-:Y:S05]  /*55a0*/  BSYNC B1 ;  /* 0x0000000000017941 */ /* 0x000fea0003800000 */
.L_x_36:
[----:B------:R-:W2:Y:S01]  /*55b0*/  LDL.LU R224, [R1+0x14] ;  /* 0x0000140001e07983 */ /* 0x000ea20000300800 */
[----:B-1---5:R-:W-:Y:S01]  /*55c0*/  IMAD.U32 R221, R220, 0x10000, RZ ;  /* 0x00010000dcdd7824 */ /* 0x022fe200078e00ff */
[----:B------:R-:W-:Y:S01]  /*55d0*/  ISETP.GT.AND P2, PT, R0, 0x8, P0 ;  /* 0x000000080000780c */ /* 0x000fe20000744270 */
[----:B------:R-:W-:Y:S02]  /*55e0*/  BSSY B1, `(.L_x_38) ;  /* 0x0000007000017945 */ /* 0x000fe40003800000 */
[----:B------:R-:W-:-:S04]  /*55f0*/  FMUL R221, R221, R16 ;  /* 0x00000010dddd7220 */ /* 0x000fc80000400000 */
[----:B--2---:R-:W-:-:S05]  /*5600*/  FFMA R221, R224, R2, R221 ;  /* 0x00000002e0dd7223 */ /* 0x004fca00000000dd */
[----:B------:R-:W-:-:S05]  /*5610*/  F2FP.BF16.F32.PACK_AB R221, RZ, R221 ;  /* 0x000000ddffdd723e */ /* 0x000fca00000010ff */
[----:B------:R1:W-:Y:S01]  /*5620*/  @P3 STG.E.U16 desc[UR36][R4.64+0x12], R221 ;  /* 0x000012dd04003986 */ /* 0x0003e2000c101524 */
[----:B------:R-:W-:Y:S05]  /*5630*/  @!P2 BRA `(.L_x_39) ;  /* 0x000000000004a947 */ /* 0x000fea0003800000 */
[----:B------:R2:W5:Y:S02]  /*5640*/  LDG.E.LTC128B.U16 R220, desc[UR36][R8.64+0x10] ;  /* 0x0000102408dc7981 */ /* 0x000564000c1e1520 */
.L_x_39:
[----:B------:R-:W-:Y:S05]  /*5650*/  BSYNC B1 ;  /* 0x0000000000017941 */ /* 0x000fea0003800000 */
.L_x_38:
        /* <DEDUP_REMOVED lines=10> */
.L_x_41:
[----:B------:R-:W-:Y:S05]  /*5700*/  BSYNC B1 ;  /* 0x0000000000017941 */ /* 0x000fea0003800000 */
.L_x_40:
        /* <DEDUP_REMOVED lines=10> */
.L_x_43:
[----:B------:R-:W-:Y:S05]  /*57b0*/  BSYNC B1 ;  /* 0x0000000000017941 */ /* 0x000fea0003800000 */
.L_x_42:
        /* <DEDUP_REMOVED lines=10> */
.L_x_45:
[----:B------:R-:W-:Y:S05]  /*5860*/  BSYNC B1 ;  /* 0x0000000000017941 */ /* 0x000fea0003800000 */
.L_x_44:
        /* <DEDUP_REMOVED lines=10> */
.L_x_47:
[----:B------:R-:W-:Y:S05]  /*5910*/  BSYNC B1 ;  /* 0x0000000000017941 */ /* 0x000fea0003800000 */
.L_x_46:
        /* <DEDUP_REMOVED lines=10> */
.L_x_49:
[----:B------:R-:W-:Y:S05]  /*59c0*/  BSYNC B1 ;  /* 0x0000000000017941 */ /* 0x000fea0003800000 */
.L_x_48:
        /* <DEDUP_REMOVED lines=10> */
.L_x_51:
[----:B------:R-:W-:Y:S05]  /*5a70*/  BSYNC B1 ;  /* 0x0000000000017941 */ /* 0x000fea0003800000 */
.L_x_50:
[----:B------:R-:W3:Y:S01]  /*5a80*/  LDL.LU R224, [R1+0x30] ;  /* 0x0000300001e07983 */ /* 0x000ee20000300800 */
[----:B-1---5:R-:W-:Y:S01]  /*5a90*/  SHF.L.U32 R221, R220, 0x10, RZ ;  /* 0x00000010dcdd7819 */ /* 0x022fe200000006ff */
[----:B------:R-:W-:Y:S01]  /*5aa0*/  BSSY B1, `(.L_x_52) ;  /* 0x0000008000017945 */ /* 0x000fe20003800000 */
[----:B------:R-:W-:-:S03]  /*5ab0*/  ISETP.GT.AND P3, PT, R0, 0x19, P1 ;  /* 0x000000190000780c */ /* 0x000fc60000f64270 */
[----:B------:R-:W-:-:S04]  /*5ac0*/  FMUL R221, R221, R16 ;  /* 0x00000010dddd7220 */ /* 0x000fc80000400000 */
[----:B---3--:R-:W-:-:S05]  /*5ad0*/  FFMA R221, R224, R2, R221 ;  /* 0x00000002e0dd7223 */ /* 0x008fca00000000dd */
[----:B------:R-:W-:-:S05]  /*5ae0*/  F2FP.BF16.F32.PACK_AB R221, RZ, R221 ;  /* 0x000000ddffdd723e */ /* 0x000fca00000010ff */
[----:B------:R1:W-:Y:S01]  /*5af0*/  @P2 STG.E.U16 desc[UR36][R4.64+0x30], R221 ;  /* 0x000030dd04002986 */ /* 0x0003e2000c101524 */
[----:B------:R-:W-:Y:S05]  /*5b00*/  @!P3 BRA `(.L_x_53) ;  /* 0x000000000004b947 */ /* 0x000fea0003800000 */
[----:B------:R3:W5:Y:S02]  /*5b10*/  LDG.E.LTC128B.U16 R220, desc[UR36][R10.64+0x32] ;  /* 0x000032240adc7981 */ /* 0x000764000c1e1520 */
.L_x_53:
[----:B------:R-:W-:Y:S05]  /*5b20*/  BSYNC B1 ;  /* 0x0000000000017941 */ /* 0x000fea0003800000 */
.L_x_52:
        /* <DEDUP_REMOVED lines=10> */
.L_x_55:
[----:B------:R-:W-:Y:S05]  /*5bd0*/  BSYNC B1 ;  /* 0x0000000000017941 */ /* 0x000fea0003800000 */
.L_x_54:
        /* <DEDUP_REMOVED lines=10> */
.L_x_57:
[----:B------:R-:W-:Y:S05]  /*5c80*/  BSYNC B1 ;  /* 0x0000000000017941 */ /* 0x000fea0003800000 */
.L_x_56:
        /* <DEDUP_REMOVED lines=10> */
.L_x_59:
[----:B------:R-:W-:Y:S05]  /*5d30*/  BSYNC B1 ;  /* 0x0000000000017941 */ /* 0x000fea0003800000 */
.L_x_58:
        /* <DEDUP_REMOVED lines=10> */
.L_x_61:
[----:B------:R-:W-:Y:S05]  /*5de0*/  BSYNC B1 ;  /* 0x0000000000017941 */ /* 0x000fea0003800000 */
.L_x_60:
        /* <DEDUP_REMOVED lines=10> */
.L_x_63:
[----:B------:R-:W-:Y:S05]  /*5e90*/  BSYNC B1 ;  /* 0x0000000000017941 */ /* 0x000fea0003800000 */
.L_x_62:
        /* <DEDUP_REMOVED lines=10> */
.L_x_65:
[----:B------:R-:W-:Y:S05]  /*5f40*/  BSYNC B1 ;  /* 0x0000000000017941 */ /* 0x000fea0003800000 */
.L_x_64:
        /* <DEDUP_REMOVED lines=10> */
.L_x_67:
[----:B------:R-:W-:Y:S05]  /*5ff0*/  BSYNC B1 ;  /* 0x0000000000017941 */ /* 0x000fea0003800000 */
.L_x_66:
        /* <DEDUP_REMOVED lines=10> */
.L_x_69:
[----:B------:R-:W-:Y:S05]  /*60a0*/  BSYNC B1 ;  /* 0x0000000000017941 */ /* 0x000fea0003800000 */
.L_x_68:
        /* <DEDUP_REMOVED lines=10> */
.L_x_71:
[----:B------:R-:W-:Y:S05]  /*6150*/  BSYNC B1 ;  /* 0x0000000000017941 */ /* 0x000fea0003800000 */
.L_x_70:
        /* <DEDUP_REMOVED lines=10> */
.L_x_73:
[----:B------:R-:W-:Y:S05]  /*6200*/  BSYNC B1 ;  /* 0x0000000000017941 */ /* 0x000fea0003800000 */
.L_x_72:
        /* <DEDUP_REMOVED lines=10> */
.L_x_75:
[----:B------:R-:W-:Y:S05]  /*62b0*/  BSYNC B1 ;  /* 0x0000000000017941 */ /* 0x000fea0003800000 */
.L_x_74:
        /* <DEDUP_REMOVED lines=10> */
.L_x_77:
[----:B------:R-:W-:Y:S05]  /*6360*/  BSYNC B1 ;  /* 0x0000000000017941 */ /* 0x000fea0003800000 */
.L_x_76:
        /* <DEDUP_REMOVED lines=10> */
.L_x_79:
[----:B------:R-:W-:Y:S05]  /*6410*/  BSYNC B1 ;  /* 0x0000000000017941 */ /* 0x000fea0003800000 */
.L_x_78:
        /* <DEDUP_REMOVED lines=10> */
.L_x_81:
[----:B------:R-:W-:Y:S05]  /*64c0*/  BSYNC B1 ;  /* 0x0000000000017941 */ /* 0x000fea0003800000 */
.L_x_80:
        /* <DEDUP_REMOVED lines=10> */
.L_x_83:
[----:B------:R-:W-:Y:S05]  /*6570*/  BSYNC B1 ;  /* 0x0000000000017941 */ /* 0x000fea0003800000 */
.L_x_82:
        /* <DEDUP_REMOVED lines=10> */
.L_x_85:
[----:B------:R-:W-:Y:S05]  /*6620*/  BSYNC B1 ;  /* 0x0000000000017941 */ /* 0x000fea0003800000 */
.L_x_84:
        /* <DEDUP_REMOVED lines=10> */
.L_x_87:
[----:B------:R-:W-:Y:S05]  /*66d0*/  BSYNC B1 ;  /* 0x0000000000017941 */ /* 0x000fea0003800000 */
.L_x_86:
        /* <DEDUP_REMOVED lines=10> */
.L_x_89:
[----:B------:R-:W-:Y:S05]  /*6780*/  BSYNC B1 ;  /* 0x0000000000017941 */ /* 0x000fea0003800000 */
.L_x_88:
        /* <DEDUP_REMOVED lines=10> */
.L_x_91:
[----:B------:R-:W-:Y:S05]  /*6830*/  BSYNC B1 ;  /* 0x0000000000017941 */ /* 0x000fea0003800000 */
.L_x_90:
        /* <DEDUP_REMOVED lines=10> */
.L_x_93:
[----:B------:R-:W-:Y:S05]  /*68e0*/  BSYNC B1 ;  /* 0x0000000000017941 */ /* 0x000fea0003800000 */
.L_x_92:
        /* <DEDUP_REMOVED lines=10> */
.L_x_95:
[----:B------:R-:W-:Y:S05]  /*6990*/  BSYNC B1 ;  /* 0x0000000000017941 */ /* 0x000fea0003800000 */
.L_x_94:
        /* <DEDUP_REMOVED lines=10> */
.L_x_97:
[----:B------:R-:W-:Y:S05]  /*6a40*/  BSYNC B1 ;  /* 0x0000000000017941 */ /* 0x000fea0003800000 */
.L_x_96:
        /* <DEDUP_REMOVED lines=10> */
.L_x_99:
[----:B------:R-:W-:Y:S05]  /*6af0*/  BSYNC B1 ;  /* 0x0000000000017941 */ /* 0x000fea0003800000 */
.L_x_98:
        /* <DEDUP_REMOVED lines=10> */
.L_x_101:
[----:B------:R-:W-:Y:S05]  /*6ba0*/  BSYNC B1 ;  /* 0x0000000000017941 */ /* 0x000fea0003800000 */
.L_x_100:
        /* <DEDUP_REMOVED lines=10> */
.L_x_103:
[----:B------:R-:W-:Y:S05]  /*6c50*/  BSYNC B1 ;  /* 0x0000000000017941 */ /* 0x000fea0003800000 */
.L_x_102:
        /* <DEDUP_REMOVED lines=10> */
.L_x_105:
[----:B------:R-:W-:Y:S05]  /*6d00*/  BSYNC B1 ;  /* 0x0000000000017941 */ /* 0x000fea0003800000 */
.L_x_104:
        /* <DEDUP_REMOVED lines=10> */
.L_x_107:
[----:B------:R-:W-:Y:S05]  /*6db0*/  BSYNC B1 ;  /* 0x0000000000017941 */ /* 0x000fea0003800000 */
.L_x_106:
        /* <DEDUP_REMOVED lines=10> */
.L_x_109:
[----:B------:R-:W-:Y:S05]  /*6e60*/  BSYNC B1 ;  /* 0x0000000000017941 */ /* 0x000fea0003800000 */
.L_x_108:
        /* <DEDUP_REMOVED lines=10> */
.L_x_111:
[----:B------:R-:W-:Y:S05]  /*6f10*/  BSYNC B1 ;  /* 0x0000000000017941 */ /* 0x000fea0003800000 */
.L_x_110:
        /* <DEDUP_REMOVED lines=10> */
.L_x_113:
[----:B------:R-:W-:Y:S05]  /*6fc0*/  BSYNC B1 ;  /* 0x0000000000017941 */ /* 0x000fea0003800000 */
.L_x_112:
        /* <DEDUP_REMOVED lines=10> */
.L_x_115:
[----:B------:R-:W-:Y:S05]  /*7070*/  BSYNC B1 ;  /* 0x0000000000017941 */ /* 0x000fea0003800000 */
.L_x_114:
        /* <DEDUP_REMOVED lines=10> */
.L_x_117:
[----:B------:R-:W-:Y:S05]  /*7120*/  BSYNC B1 ;  /* 0x0000000000017941 */ /* 0x000fea0003800000 */
.L_x_116:
        /* <DEDUP_REMOVED lines=10> */
.L_x_119:
[----:B------:R-:W-:Y:S05]  /*71d0*/  BSYNC B1 ;  /* 0x0000000000017941 */ /* 0x000fea0003800000 */
.L_x_118:
        /* <DEDUP_REMOVED lines=10> */
.L_x_121:
[----:B------:R-:W-:Y:S05]  /*7280*/  BSYNC B1 ;  /* 0x0000000000017941 */ /* 0x000fea0003800000 */
.L_x_120:
        /* <DEDUP_REMOVED lines=10> */
.L_x_123:
[----:B------:R-:W-:Y:S05]  /*7330*/  BSYNC B1 ;  /* 0x0000000000017941 */ /* 0x000fea0003800000 */
.L_x_122:
        /* <DEDUP_REMOVED lines=10> */
.L_x_125:
[----:B------:R-:W-:Y:S05]  /*73e0*/  BSYNC B1 ;  /* 0x0000000000017941 */ /* 0x000fea0003800000 */
.L_x_124:
        /* <DEDUP_REMOVED lines=10> */
.L_x_127:
[----:B------:R-:W-:Y:S05]  /*7490*/  BSYNC B1 ;  /* 0x0000000000017941 */ /* 0x000fea0003800000 */
.L_x_126:
        /* <DEDUP_REMOVED lines=10> */
.L_x_129:
[----:B------:R-:W-:Y:S05]  /*7540*/  BSYNC B1 ;  /* 0x0000000000017941 */ /* 0x000fea0003800000 */
.L_x_128:
        /* <DEDUP_REMOVED lines=10> */
.L_x_131:
[----:B------:R-:W-:Y:S05]  /*75f0*/  BSYNC B1 ;  /* 0x0000000000017941 */ /* 0x000fea0003800000 */
.L_x_130:
        /* <DEDUP_REMOVED lines=10> */
.L_x_133:
[----:B------:R-:W-:Y:S05]  /*76a0*/  BSYNC B1 ;  /* 0x0000000000017941 */ /* 0x000fea0003800000 */
.L_x_132:
        /* <DEDUP_REMOVED lines=10> */
.L_x_135:
[----:B------:R-:W-:Y:S05]  /*7750*/  BSYNC B1 ;  /* 0x0000000000017941 */ /* 0x000fea0003800000 */
.L_x_134:
        /* <DEDUP_REMOVED lines=10> */
.L_x_137:
[----:B------:R-:W-:Y:S05]  /*7800*/  BSYNC B1 ;  /* 0x0000000000017941 */ /* 0x000fea0003800000 */
.L_x_136:
        /* <DEDUP_REMOVED lines=10> */
.L_x_139:
[----:B------:R-:W-:Y:S05]  /*78b0*/  BSYNC B1 ;  /* 0x0000000000017941 */ /* 0x000fea0003800000 */
.L_x_138:
        /* <DEDUP_REMOVED lines=10> */
.L_x_141:
[----:B------:R-:W-:Y:S05]  /*7960*/  BSYNC B1 ;  /* 0x0000000000017941 */ /* 0x000fea0003800000 */
.L_x_140:
        /* <DEDUP_REMOVED lines=10> */
.L_x_143:
[----:B------:R-:W-:Y:S05]  /*7a10*/  BSYNC B1 ;  /* 0x0000000000017941 */ /* 0x000fea0003800000 */
.L_x_142:
        /* <DEDUP_REMOVED lines=10> */
.L_x_145:
[----:B------:R-:W-:Y:S05]  /*7ac0*/  BSYNC B1 ;  /* 0x0000000000017941 */ /* 0x000fea0003800000 */
.L_x_144:
        /* <DEDUP_REMOVED lines=10> */
.L_x_147:
[----:B------:R-:W-:Y:S05]  /*7b70*/  BSYNC B1 ;  /* 0x0000000000017941 */ /* 0x000fea0003800000 */
.L_x_146:
        /* <DEDUP_REMOVED lines=10> */
.L_x_149:
[----:B------:R-:W-:Y:S05]  /*7c20*/  BSYNC B1 ;  /* 0x0000000000017941 */ /* 0x000fea0003800000 */
.L_x_148:
        /* <DEDUP_REMOVED lines=10> */
.L_x_151:
[----:B------:R-:W-:Y:S05]  /*7cd0*/  BSYNC B1 ;  /* 0x0000000000017941 */ /* 0x000fea0003800000 */
.L_x_150:
        /* <DEDUP_REMOVED lines=10> */
.L_x_153:
[----:B------:R-:W-:Y:S05]  /*7d80*/  BSYNC B1 ;  /* 0x0000000000017941 */ /* 0x000fea0003800000 */
.L_x_152:
        /* <DEDUP_REMOVED lines=10> */
.L_x_155:
[----:B------:R-:W-:Y:S05]  /*7e30*/  BSYNC B1 ;  /* 0x0000000000017941 */ /* 0x000fea0003800000 */
.L_x_154:
        /* <DEDUP_REMOVED lines=10> */
.L_x_157:
[----:B------:R-:W-:Y:S05]  /*7ee0*/  BSYNC B1 ;  /* 0x0000000000017941 */ /* 0x000fea0003800000 */
.L_x_156:
        /* <DEDUP_REMOVED lines=10> */
.L_x_159:
[----:B------:R-:W-:Y:S05]  /*7f90*/  BSYNC B1 ;  /* 0x0000000000017941 */ /* 0x000fea0003800000 */
.L_x_158:
        /* <DEDUP_REMOVED lines=10> */
.L_x_161:
[----:B------:R-:W-:Y:S05]  /*8040*/  BSYNC B1 ;  /* 0x0000000000017941 */ /* 0x000fea0003800000 */
.L_x_160:
        /* <DEDUP_REMOVED lines=10> */
.L_x_163:
[----:B------:R-:W-:Y:S05]  /*80f0*/  BSYNC B1 ;  /* 0x0000000000017941 */ /* 0x000fea0003800000 */
.L_x_162:
        /* <DEDUP_REMOVED lines=10> */
.L_x_165:
[----:B------:R-:W-:Y:S05]  /*81a0*/  BSYNC B1 ;  /* 0x0000000000017941 */ /* 0x000fea0003800000 */
.L_x_164:
        /* <DEDUP_REMOVED lines=10> */
.L_x_167:
[----:B------:R-:W-:Y:S05]  /*8250*/  BSYNC B1 ;  /* 0x0000000000017941 */ /* 0x000fea0003800000 */
.L_x_166:
        /* <DEDUP_REMOVED lines=10> */
.L_x_169:
[----:B------:R-:W-:Y:S05]  /*8300*/  BSYNC B1 ;  /* 0x0000000000017941 */ /* 0x000fea0003800000 */
.L_x_168:
        /* <DEDUP_REMOVED lines=10> */
.L_x_171:
[----:B------:R-:W-:Y:S05]  /*83b0*/  BSYNC B1 ;  /* 0x0000000000017941 */ /* 0x000fea0003800000 */
.L_x_170:
        /* <DEDUP_REMOVED lines=10> */
.L_x_173:
[----:B------:R-:W-:Y:S05]  /*8460*/  BSYNC B1 ;  /* 0x0000000000017941 */ /* 0x000fea0003800000 */
.L_x_172:
        /* <DEDUP_REMOVED lines=10> */
.L_x_175:
[----:B------:R-:W-:Y:S05]  /*8510*/  BSYNC B1 ;  /* 0x0000000000017941 */ /* 0x000fea0003800000 */
.L_x_174:
        /* <DEDUP_REMOVED lines=10> */
.L_x_177:
[----:B------:R-:W-:Y:S05]  /*85c0*/  BSYNC B1 ;  /* 0x0000000000017941 */ /* 0x000fea0003800000 */
.L_x_176:
        /* <DEDUP_REMOVED lines=10> */
.L_x_179:
[----:B------:R-:W-:Y:S05]  /*8670*/  BSYNC B1 ;  /* 0x0000000000017941 */ /* 0x000fea0003800000 */
.L_x_178:
        /* <DEDUP_REMOVED lines=10> */
.L_x_181:
[----:B------:R-:W-:Y:S05]  /*8720*/  BSYNC B1 ;  /* 0x0000000000017941 */ /* 0x000fea0003800000 */
.L_x_180:
        /* <DEDUP_REMOVED lines=10> */
.L_x_183:
[----:B------:R-:W-:Y:S05]  /*87d0*/  BSYNC B1 ;  /* 0x0000000000017941 */ /* 0x000fea0003800000 */
.L_x_182:
        /* <DEDUP_REMOVED lines=10> */
.L_x_185:
[----:B------:R-:W-:Y:S05]  /*8880*/  BSYNC B1 ;  /* 0x0000000000017941 */ /* 0x000fea0003800000 */
.L_x_184:
        /* <DEDUP_REMOVED lines=10> */
.L_x_187:
[----:B------:R-:W-:Y:S05]  /*8930*/  BSYNC B1 ;  /* 0x0000000000017941 */ /* 0x000fea0003800000 */
.L_x_186:
        /* <DEDUP_REMOVED lines=10> */
.L_x_189:
[----:B------:R-:W-:Y:S05]  /*89e0*/  BSYNC B1 ;  /* 0x0000000000017941 */ /* 0x000fea0003800000 */
.L_x_188:
        /* <DEDUP_REMOVED lines=10> */
.L_x_191:
[----:B------:R-:W-:Y:S05]  /*8a90*/  BSYNC B1 ;  /* 0x0000000000017941 */ /* 0x000fea0003800000 */
.L_x_190:
        /* <DEDUP_REMOVED lines=10> */
.L_x_193:
[----:B------:R-:W-:Y:S05]  /*8b40*/  BSYNC B1 ;  /* 0x0000000000017941 */ /* 0x000fea0003800000 */
.L_x_192:
        /* <DEDUP_REMOVED lines=10> */
.L_x_195:
[----:B------:R-:W-:Y:S05]  /*8bf0*/  BSYNC B1 ;  /* 0x0000000000017941 */ /* 0x000fea0003800000 */
.L_x_194:
        /* <DEDUP_REMOVED lines=10> */
.L_x_197:
[----:B------:R-:W-:Y:S05]  /*8ca0*/  BSYNC B1 ;  /* 0x0000000000017941 */ /* 0x000fea0003800000 */
.L_x_196:
        /* <DEDUP_REMOVED lines=10> */
.L_x_199:
[----:B------:R-:W-:Y:S05]  /*8d50*/  BSYNC B1 ;  /* 0x0000000000017941 */ /* 0x000fea0003800000 */
.L_x_198:
        /* <DEDUP_REMOVED lines=10> */
.L_x_201:
[----:B------:R-:W-:Y:S05]  /*8e00*/  BSYNC B1 ;  /* 0x0000000000017941 */ /* 0x000fea0003800000 */
.L_x_200:
        /* <DEDUP_REMOVED lines=10> */
.L_x_203:
[----:B------:R-:W-:Y:S05]  /*8eb0*/  BSYNC B1 ;  /* 0x0000000000017941 */ /* 0x000fea0003800000 */
.L_x_202:
        /* <DEDUP_REMOVED lines=10> */
.L_x_205:
[----:B------:R-:W-:Y:S05]  /*8f60*/  BSYNC B1 ;  /* 0x0000000000017941 */ /* 0x000fea0003800000 */
.L_x_204:
        /* <DEDUP_REMOVED lines=10> */
.L_x_207:
[----:B------:R-:W-:Y:S05]  /*9010*/  BSYNC B1 ;  /* 0x0000000000017941 */ /* 0x000fea0003800000 */
.L_x_206:
        /* <DEDUP_REMOVED lines=10> */
.L_x_209:
[----:B------:R-:W-:Y:S05]  /*90c0*/  BSYNC B1 ;  /* 0x0000000000017941 */ /* 0x000fea0003800000 */
.L_x_208:
        /* <DEDUP_REMOVED lines=10> */
.L_x_211:
[----:B------:R-:W-:Y:S05]  /*9170*/  BSYNC B1 ;  /* 0x0000000000017941 */ /* 0x000fea0003800000 */
.L_x_210:
        /* <DEDUP_REMOVED lines=10> */
.L_x_213:
[----:B------:R-:W-:Y:S05]  /*9220*/  BSYNC B1 ;  /* 0x0000000000017941 */ /* 0x000fea0003800000 */
.L_x_212:
[----:B0-234-:R-:W2:Y:S01]  /*9230*/  LDL.LU R10, [R1+0x174] ;  /* 0x00017400010a7983 */ /* 0x01dea20000300800 */
[----:B-----5:R-:W-:Y:S01]  /*9240*/  IMAD.U32 R11, R220, 0x10000, RZ ;  /* 0x00010000dc0b7824 */ /* 0x020fe200078e00ff */
[----:B------:R-:W-:Y:S01]  /*9250*/  ISETP.GT.AND P2, PT, R0, 0xb8, P0 ;  /* 0x000000b80000780c */ /* 0x000fe20000744270 */
[----:B------:R-:W-:Y:S01]  /*9260*/  BSSY B1, `(.L_x_214) ;  /* 0x0000008000017945 */ /* 0x000fe20003800000 */
[----:B------:R-:W-:Y:S01]  /*9270*/  PRMT R224, R220, 0x7610, R224 ;  /* 0x00007610dce07816 */ /* 0x000fe200000000e0 */
[----:B------:R-:W-:-:S04]  /*9280*/  FMUL R11, R11, R16 ;  /* 0x000000100b0b7220 */ /* 0x000fc80000400000 */
[----:B--2---:R-:W-:-:S05]  /*9290*/  FFMA R11, R10, R2, R11 ;  /* 0x000000020a0b7223 */ /* 0x004fca000000000b */
[----:B------:R-:W-:-:S05]  /*92a0*/  F2FP.BF16.F32.PACK_AB R11, RZ, R11 ;  /* 0x0000000bff0b723e */ /* 0x000fca00000010ff */
[----:B------:R0:W-:Y:S01]  /*92b0*/  @P1 STG.E.U16 desc[UR36][R4.64+0x172], R11 ;  /* 0x0001720b04001986 */ /* 0x0001e2000c101524 */
[----:B------:R-:W-:Y:S05]  /*92c0*/  @!P2 BRA `(.L_x_215) ;  /* 0x000000000004a947 */ /* 0x000fea0003800000 */
[----:B------:R2:W5:Y:S02]  /*92d0*/  LDG.E.LTC128B.U16 R224, desc[UR36][R8.64+0x170] ;  /* 0x0001702408e07981 */ /* 0x000564000c1e1520 */
.L_x_215:
[----:B------:R-:W-:Y:S05]  /*92e0*/  BSYNC B1 ;  /* 0x0000000000017941 */ /* 0x000fea0003800000 */
.L_x_214:
[----:B------:R-:W3:Y:S01]  /*92f0*/  LDL.LU R10, [R1+0x178] ;  /* 0x00017800010a7983 */ /* 0x000ee20000300800 */
[----:B0----5:R-:W-:Y:S01]  /*9300*/  IMAD.U32 R11, R224, 0x10000, RZ ;  /* 0x00010000e00b7824 */ /* 0x021fe200078e00ff */
[----:B------:R-:W-:Y:S01]  /*9310*/  ISETP.GT.AND P1, PT, R0, 0xb9, P0 ;  /* 0x000000b90000780c */ /* 0x000fe20000724270 */
[----:B------:R-:W-:Y:S01]  /*9320*/  BSSY B1, `(.L_x_216) ;  /* 0x0000009000017945 */ /* 0x000fe20003800000 */
[----:B------:R-:W-:Y:S01]  /*9330*/  IADD3 R220, P0, R17, 0x80, RZ ;  /* 0x0000008011dc7810 */ /* 0x000fe20007f1e0ff */
[----:B------:R-:W-:-:S04]  /*9340*/  FMUL R11, R11, R16 ;  /* 0x000000100b0b7220 */ /* 0x000fc80000400000 */
[----:B------:R-:W-:Y:S02]  /*9350*/  IMAD.X R225, RZ, RZ, UR7, P0 ;  /* 0x00000007ffe17e24 */ /* 0x000fe400080e06ff */
[----:B---3--:R-:W-:-:S05]  /*9360*/  FFMA R11, R10, R2, R11 ;  /* 0x000000020a0b7223 */ /* 0x008fca000000000b */
[----:B------:R-:W-:-:S05]  /*9370*/  F2FP.BF16.F32.PACK_AB R11, RZ, R11 ;  /* 0x0000000bff0b723e */ /* 0x000fca00000010ff */
[----:B------:R0:W-:Y:S01]  /*9380*/  @P2 STG.E.U16 desc[UR36][R6.64+0x170], R11 ;  /* 0x0001700b06002986 */ /* 0x0001e2000c101524 */
[----:B------:R-:W-:Y:S05]  /*9390*/  @!P1 BRA `(.L_x_217) ;  /* 0x0000000000049947 */ /* 0x000fea0003800000 */
[----:B------:R3:W5:Y:S02]  /*93a0*/  LDG.E.LTC128B.U16 R224, desc[UR36][R8.64+0x172] ;  /* 0x0001722408e07981 */ /* 0x000764000c1e1520 */
.L_x_217:
[----:B------:R-:W-:Y:S05]  /*93b0*/  BSYNC B1 ;  /* 0x0000000000017941 */ /* 0x000fea0003800000 */
.L_x_216:
[----:B------:R-:W4:Y:S01]  /*93c0*/  LDL.LU R10, [R1+0x17c] ;  /* 0x00017c00010a7983 */ /* 0x000f220000300800 */
[----:B--23-5:R-:W-:Y:S01]  /*93d0*/  IMAD.U32 R9, R224, 0x10000, RZ ;  /* 0x00010000e0097824 */ /* 0x02cfe200078e00ff */
[----:B------:R-:W-:Y:S01]  /*93e0*/  ISETP.GT.AND P0, PT, R3, 0x80, PT ;  /* 0x000000800300780c */ /* 0x000fe20003f04270 */
[----:B------:R-:W-:Y:S02]  /*93f0*/  IMAD R225, R225, R14, RZ ;  /* 0x0000000ee1e17224 */ /* 0x000fe400078e02ff */
[----:B0-----:R-:W-:Y:S01]  /*9400*/  FMUL R11, R9, R16 ;  /* 0x00000010090b7220 */ /* 0x001fe20000400000 */
[----:B------:R-:W-:Y:S01]  /*9410*/  IMAD.WIDE.U32 R8, R220, R14, R20 ;  /* 0x0000000edc087225 */ /* 0x000fe200078e0014 */
[----:B------:R-:W-:-:S03]  /*9420*/  ISETP.GT.AND P4, PT, R0, RZ, P0 ;  /* 0x000000ff0000720c */ /* 0x000fc60000784270 */
[----:B------:R-:W-:-:S04]  /*9430*/  IMAD R225, R220, R15, R225 ;  /* 0x0000000fdce17224 */ /* 0x000fc800078e02e1 */
[----:B------:R-:W-:Y:S02]  /*9440*/  IMAD.IADD R9, R9, 0x1, R225 ;  /* 0x0000000109097824 */ /* 0x000fe400078e02e1 */
[----:B----4-:R-:W-:Y:S01]  /*9450*/  FFMA R11, R10, R2, R11 ;  /* 0x000000020a0b7223 */ /* 0x010fe2000000000b */
[----:B------:R-:W-:-:S04]  /*9460*/  LEA R10, P2, R8, R12, 0x1 ;  /* 0x0000000c080a7211 */ /* 0x000fc800078408ff */
[----:B-1----:R-:W-:Y:S02]  /*9470*/  F2FP.BF16.F32.PACK_AB R221, RZ, R11 ;  /* 0x0000000bffdd723e */ /* 0x002fe400000010ff */
[----:B------:R-:W-:Y:S02]  /*9480*/  LEA.HI.X R11, R8, R13, R9, 0x1, P2 ;  /* 0x0000000d080b7211 */ /* 0x000fe400010f0c09 */
[----:B------:R-:W-:-:S05]  /*9490*/  PRMT R8, R221, 0x7610, R8 ;  /* 0x00007610dd087816 */ /* 0x000fca0000000008 */
[----:B------:R0:W-:Y:S04]  /*94a0*/  @P1 STG.E.U16 desc[UR36][R6.64+0x172], R8 ;  /* 0x0001720806001986 */ /* 0x0001e8000c101524 */
[----:B------:R1:W2:Y:S01]  /*94b0*/  @P4 LDG.E.LTC128B.U16 R224, desc[UR36][R10.64] ;  /* 0x000000240ae04981 */ /* 0x0002a2000c1e1520 */
[----:B------:R-:W-:Y:S01]  /*94c0*/  MOV R221, UR8 ;  /* 0x0000000800dd7c02 */ /* 0x000fe20008000f00 */
[----:B------:R-:W-:Y:S01]  /*94d0*/  USHF.L.U64.HI UR4, UR8, 0x8, UR9 ;  /* 0x0000000808047899 */ /* 0x000fe20008010209 */
[----:B------:R-:W-:Y:S01]  /*94e0*/  ISETP.GT.AND P2, PT, R0, 0x1, P0 ;  /* 0x000000010000780c */ /* 0x000fe20000744270 */
[----:B------:R-:W-:Y:S01]  /*94f0*/  BSSY B1, `(.L_x_218) ;  /* 0x0000010000017945 */ /* 0x000fe20003800000 */
[----:B0-----:R-:W-:Y:S01]  /*9500*/  IMAD.WIDE.U32 R6, R220, R14, R18 ;  /* 0x0000000edc067225 */ /* 0x001fe200078e0012 */
[----:B------:R-:W-:-:S03]  /*9510*/  LEA R8, P1, R221, R4, 0x8 ;  /* 0x00000004dd087211 */ /* 0x000fc600078240ff */
[----:B------:R-:W-:Y:S02]  /*9520*/  IMAD.IADD R7, R225, 0x1, R7 ;  /* 0x00000001e1077824 */ /* 0x000fe400078e0207 */
[----:B-1----:R-:W-:-:S03]  /*9530*/  IMAD.WIDE.U32 R10, R22, UR43, R6 ;  /* 0x0000002b160a7c25 */ /* 0x002fc6000f8e0006 */
[----:B------:R-:W-:Y:S01]  /*9540*/  LEA R6, P3, R10, R12, 0x1 ;  /* 0x0000000c0a067211 */ /* 0x000fe200078608ff */
[----:B--2---:R-:W-:-:S04]  /*9550*/  IMAD.U32 R9, R224, 0x10000, RZ ;  /* 0x00010000e0097824 */ /* 0x004fc800078e00ff */
[----:B------:R-:W-:-:S04]  /*9560*/  FMUL R9, R9, R16 ;  /* 0x0000001009097220 */ /* 0x000fc80000400000 */
[----:B------:R-:W-:Y:S01]  /*9570*/  FFMA R9, R120, R2, R9 ;  /* 0x0000000278097223 */ /* 0x000fe20000000009 */
[----:B------:R-:W-:-:S04]  /*9580*/  IMAD.IADD R120, R23, 0x1, R11 ;  /* 0x0000000117787824 */ /* 0x000fc800078e020b */
[----:B------:R-:W-:Y:S02]  /*9590*/  F2FP.BF16.F32.PACK_AB R11, RZ, R9 ;  /* 0x00000009ff0b723e */ /* 0x000fe400000010ff */
[----:B------:R-:W-:Y:S02]  /*95a0*/  IADD3.X R9, R5, UR4, RZ, P1, !PT ;  /* 0x0000000405097c10 */ /* 0x000fe40008ffe4ff */
[----:B------:R-:W-:-:S03]  /*95b0*/  LEA.HI.X R7, R10, R13, R120, 0x1, P3 ;  /* 0x0000000d0a077211 */ /* 0x000fc600018f0c78 */
[----:B------:R0:W-:Y:S01]  /*95c0*/  @P4 STG.E.U16 desc[UR36][R8.64], R11 ;  /* 0x0000000b08004986 */ /* 0x0001e2000c101524 */
[----:B------:R-:W-:Y:S05]  /*95d0*/  @!P2 BRA `(.L_x_219) ;  /* 0x000000000004a947 */ /* 0x000fea0003800000 */
[----:B------:R1:W5:Y:S02]  /*95e0*/  LDG.E.LTC128B.U16 R224, desc[UR36][R6.64+0x2] ;  /* 0x0000022406e07981 */ /* 0x000364000c1e1520 */
.L_x_219:
[----:B------:R-:W-:Y:S05]  /*95f0*/  BSYNC B1 ;  /* 0x0000000000017941 */ /* 0x000fea0003800000 */
.L_x_218:
[----:B0----5:R-:W-:Y:S01]  /*9600*/  IMAD.U32 R11, R224, 0x10000, RZ ;  /* 0x00010000e00b7824 */ /* 0x021fe200078e00ff */
[----:B------:R-:W-:Y:S01]  /*9610*/  ISETP.GT.AND P1, PT, R3, 0x88, PT ;  /* 0x000000880300780c */ /* 0x000fe20003f24270 */
[----:B------:R-:W-:Y:S01]  /*9620*/  IMAD.WIDE.U32 R220, R220, R14, R218 ;  /* 0x0000000edcdc7225 */ /* 0x000fe200078e00da */
[----:B------:R-:W-:Y:S03]  /*9630*/  BSSY B1, `(.L_x_220) ;  /* 0x000000f000017945 */ /* 0x000fe60003800000 */
[----:B------:R-:W-:Y:S01]  /*9640*/  FMUL R10, R11, R16 ;  /* 0x000000100b0a7220 */ /* 0x000fe20000400000 */
[----:B------:R-:W-:Y:S01]  /*9650*/  ISETP.GT.AND P3, PT, R0, RZ, P1 ;  /* 0x000000ff0000720c */ /* 0x000fe20000f64270 */
[----:B------:R-:W-:Y:S01]  /*9660*/  IMAD.IADD R225, R225, 0x1, R221 ;  /* 0x00000001e1e17824 */ /* 0x000fe200078e02dd */
[----:B------:R-:W-:Y:S01]  /*9670*/  IADD3 R11, P4, R216, R220, RZ ;  /* 0x000000dcd80b7210 */ /* 0x000fe20007f9e0ff */
[----:B------:R-:W-:Y:S01]  /*9680*/  FFMA R10, R121, R2, R10 ;  /* 0x00000002790a7223 */ /* 0x000fe2000000000a */
[----:B------:R-:W-:-:S03]  /*9690*/  IADD3 R220, P5, R18, R220, RZ ;  /* 0x000000dc12dc7210 */ /* 0x000fc60007fbe0ff */
[----:B------:R-:W-:Y:S01]  /*96a0*/  IMAD.X R120, R225, 0x1, R21, P4 ;  /* 0x00000001e1787824 */ /* 0x000fe200020e0615 */
[----:B------:R-:W-:Y:S01]  /*96b0*/  F2FP.BF16.F32.PACK_AB R121, RZ, R10 ;  /* 0x0000000aff79723e */ /* 0x000fe200000010ff */
[----:B------:R-:W-:Y:S01]  /*96c0*/  IMAD.X R221, R19, 0x1, R225, P5 ;  /* 0x0000000113dd7824 */ /* 0x000fe200028e06e1 */
[----:B------:R-:W-:-:S03]  /*96d0*/  LEA R10, P4, R11, R12, 0x1 ;  /* 0x0000000c0b0a7211 */ /* 0x000fc600078808ff */
[----:B------:R0:W-:Y:S01]  /*96e0*/  @P2 STG.E.U16 desc[UR36][R8.64+0x2], R121 ;  /* 0x0000027908002986 */ /* 0x0001e2000c101524 */
[----:B------:R-:W-:Y:S01]  /*96f0*/  LEA.HI.X R11, R11, R13, R120, 0x1, P4 ;  /* 0x0000000d0b0b7211 */ /* 0x000fe200020f0c78 */
[----:B------:R-:W-:Y:S08]  /*9700*/  @!P3 BRA `(.L_x_221) ;  /* 0x000000000004b947 */ /* 0x000ff00003800000 */
[----:B------:R2:W5:Y:S02]  /*9710*/  LDG.E.LTC128B.U16 R224, desc[UR36][R10.64] ;  /* 0x000000240ae07981 */ /* 0x000564000c1e1520 */
.L_x_221:
[----:B------:R-:W-:Y:S05]  /*9720*/  BSYNC B1 ;  /* 0x0000000000017941 */ /* 0x000fea0003800000 */
.L_x_220:
[----:B--2--5:R-:W-:Y:S01]  /*9730*/  IMAD.U32 R11, R224, 0x10000, RZ ;  /* 0x00010000e00b7824 */ /* 0x024fe200078e00ff */
[----:B------:R-:W-:Y:S01]  /*9740*/  IADD3 R120, P2, R8, R223, RZ ;  /* 0x000000df08787210 */ /* 0x000fe20007f5e0ff */
[----:B------:R-:W-:Y:S01]  /*9750*/  IMAD.WIDE.U32 R220, R22, UR43, R220 ;  /* 0x0000002b16dc7c25 */ /* 0x000fe2000f8e00dc */
[----:B------:R-:W-:Y:S03]  /*9760*/  BSSY B1, `(.L_x_222) ;  /* 0x000000c000017945 */ /* 0x000fe60003800000 */
[----:B------:R-:W-:Y:S01]  /*9770*/  FMUL R11, R11, R16 ;  /* 0x000000100b0b7220 */ /* 0x000fe20000400000 */
[----:B0-----:R-:W-:Y:S01]  /*9780*/  IMAD.IADD R121, R23, 0x1, R221 ;  /* 0x0000000117797824 */ /* 0x001fe200078e02dd */
[----:B------:R-:W-:Y:S02]  /*9790*/  LEA R10, P4, R220, R12, 0x1 ;  /* 0x0000000cdc0a7211 */ /* 0x000fe400078808ff */
[----:B------:R-:W-:-:S05]  /*97a0*/  FFMA R11, R122, R2, R11 ;  /* 0x000000027a0b7223 */ /* 0x000fca000000000b */
[----:B------:R-:W-:Y:S02]  /*97b0*/  F2FP.BF16.F32.PACK_AB R122, RZ, R11 ;  /* 0x0000000bff7a723e */ /* 0x000fe400000010ff */
[----:B------:R-:W-:Y:S02]  /*97c0*/  LEA.HI.X R11, R220, R13, R121, 0x1, P4 ;  /* 0x0000000ddc0b7211 */ /* 0x000fe400020f0c79 */
[----:B------:R-:W-:Y:S02]  /*97d0*/  IADD3.X R121, R9, R222, RZ, P2, !PT ;  /* 0x000000de09797210 */ /* 0x000fe400017fe4ff */
[----:B------:R-:W-:-:S03]  /*97e0*/  ISETP.GT.AND P4, PT, R0, 0x1, P1 ;  /* 0x000000010000780c */ /* 0x000fc60000f84270 */
[----:B------:R0:W-:Y:S10]  /*97f0*/  @P3 STG.E.U16 desc[UR36][R120.64], R122 ;  /* 0x0000007a78003986 */ /* 0x0001f4000c101524 */
[----:B------:R-:W-:Y:S05]  /*9800*/  @!P4 BRA `(.L_x_223) ;  /* 0x000000000004c947 */ /* 0x000fea0003800000 */
[----:B------:R2:W5:Y:S02]  /*9810*/  LDG.E.LTC128B.U16 R224, desc[UR36][R10.64+0x2] ;  /* 0x000002240ae07981 */ /* 0x000564000c1e1520 */
.L_x_223:
[----:B------:R-:W-:Y:S05]  /*9820*/  BSYNC B1 ;  /* 0x0000000000017941 */ /* 0x000fea0003800000 */
.L_x_222:
[----:B-----5:R-:W-:Y:S01]  /*9830*/  IMAD.U32 R221, R224, 0x10000, RZ ;  /* 0x00010000e0dd7824 */ /* 0x020fe200078e00ff */
[----:B------:R-:W-:Y:S01]  /*9840*/  ISETP.GT.AND P3, PT, R0, 0x8, P0 ;  /* 0x000000080000780c */ /* 0x000fe20000764270 */
[----:B------:R-:W-:Y:S02]  /*9850*/  BSSY B1, `(.L_x_224) ;  /* 0x0000009000017945 */ /* 0x000fe40003800000 */
[----:B0-----:R-:W-:-:S04]  /*9860*/  FMUL R122, R221, R16 ;  /* 0x00000010dd7a7220 */ /* 0x001fc80000400000 */
[----:B------:R-:W-:Y:S01]  /*9870*/  FFMA R123, R123, R2, R122 ;  /* 0x000000027b7b7223 */ /* 0x000fe2000000007a */
[----:B------:R-:W-:-:S04]  /*9880*/  IADD3 R122, P2, R223, R8, RZ ;  /* 0x00000008df7a7210 */ /* 0x000fc80007f5e0ff */
[----:B------:R-:W-:Y:S01]  /*9890*/  F2FP.BF16.F32.PACK_AB R220, RZ, R123 ;  /* 0x0000007bffdc723e */ /* 0x000fe200000010ff */
[----:B------:R-:W-:-:S05]  /*98a0*/  IMAD.X R123, R222, 0x1, R9, P2 ;  /* 0x00000001de7b7824 */ /* 0x000fca00010e0609 */
[----:B------:R0:W-:Y:S01]  /*98b0*/  @P4 STG.E.U16 desc[UR36][R122.64+0x2], R220 ;  /* 0x000002dc7a004986 */ /* 0x0001e2000c101524 */
[----:B------:R-:W-:Y:S05]  /*98c0*/  @!P3 BRA `(.L_x_225) ;  /* 0x000000000004b947 */ /* 0x000fea0003800000 */
[----:B------:R3:W5:Y:S02]  /*98d0*/  LDG.E.LTC128B.U16 R224, desc[UR36][R6.64+0x10] ;  /* 0x0000102406e07981 */ /* 0x000764000c1e1520 */
.L_x_225:
[----:B------:R-:W-:Y:S05]  /*98e0*/  BSYNC B1 ;  /* 0x0000000000017941 */ /* 0x000fea0003800000 */
.L_x_224:
[----:B-----5:R-:W-:Y:S01]  /*98f0*/  IMAD.U32 R221, R224, 0x10000, RZ ;  /* 0x00010000e0dd7824 */ /* 0x020fe200078e00ff */
[----:B------:R-:W-:Y:S01]  /*9900*/  ISETP.GT.AND P2, PT, R0, 0x9, P0 ;  /* 0x000000090000780c */ /* 0x000fe20000744270 */
[----:B0-----:R-:W-:Y:S01]  /*9910*/  @P3 IMAD.MOV.U32 R220, RZ, RZ, R8 ;  /* 0x000000ffffdc3224 */ /* 0x001fe200078e0008 */
[----:B------:R-:W-:Y:S01]  /*9920*/  BSSY B1, `(.L_x_226) ;  /* 0x0000009000017945 */ /* 0x000fe20003800000 */
[----:B------:R-:W-:-:S04]  /*9930*/  FMUL R221, R221, R16 ;  /* 0x00000010dddd7220 */ /* 0x000fc80000400000 */
[----:B------:R-:W-:-:S05]  /*9940*/  FFMA R221, R124, R2, R221 ;  /* 0x000000027cdd7223 */ /* 0x000fca00000000dd */
[----:B------:R-:W-:-:S04]  /*9950*/  F2FP.BF16.F32.PACK_AB R221, RZ, R221 ;  /* 0x000000ddffdd723e */ /* 0x000fc800000010ff */
[----:B------:R-:W-:Y:S01]  /*9960*/  PRMT R124, R221, 0x7610, R124 ;  /* 0x00007610dd7c7816 */ /* 0x000fe2000000007c */
[----:B------:R-:W-:-:S05]  /*9970*/  @P3 IMAD.MOV.U32 R221, RZ, RZ, R9 ;  /* 0x000000ffffdd3224 */ /* 0x000fca00078e0009 */
[----:B------:R0:W-:Y:S01]  /*9980*/  @P3 STG.E.U16 desc[UR36][R220.64+0x10], R124 ;  /* 0x0000107cdc003986 */ /* 0x0001e2000c101524 */
[----:B------:R-:W-:Y:S05]  /*9990*/  @!P2 BRA `(.L_x_227) ;  /* 0x000000000004a947 */ /* 0x000fea0003800000 */
[----:B------:R4:W5:Y:S02]  /*99a0*/  LDG.E.LTC128B.U16 R224, desc[UR36][R6.64+0x12] ;  /* 0x0000122406e07981 */ /* 0x000964000c1e1520 */
.L_x_227:
[----:B------:R-:W-:Y:S05]  /*99b0*/  BSYNC B1 ;  /* 0x0000000000017941 */ /* 0x000fea0003800000 */
.L_x_226:
[----:B0----5:R-:W-:Y:S01]  /*99c0*/  IMAD.U32 R221, R224, 0x10000, RZ ;  /* 0x00010000e0dd7824 */ /* 0x021fe200078e00ff */
[----:B------:R-:W-:Y:S01]  /*99d0*/  ISETP.GT.AND P3, PT, R0, 0x8, P1 ;  /* 0x000000080000780c */ /* 0x000fe20000f64270 */
[----:B------:R-:W-:Y:S02]  /*99e0*/  BSSY B1, `(.L_x_228) ;  /* 0x0000007000017945 */ /* 0x000fe40003800000 */
[----:B------:R-:W-:-:S04]  /*99f0*/  FMUL R124, R221, R16 ;  /* 0x00000010dd7c7220 */ /* 0x000fc80000400000 */
[----:B------:R-:W-:-:S05]  /*9a00*/  FFMA R124, R125, R2, R124 ;  /* 0x000000027d7c7223 */ /* 0x000fca000000007c */
[----:B------:R-:W-:-:S05]  /*9a10*/  F2FP.BF16.F32.PACK_AB R124, RZ, R124 ;  /* 0x0000007cff7c723e */ /* 0x000fca00000010ff */
[----:B------:R0:W-:Y:S01]  /*9a20*/  @P2 STG.E.U16 desc[UR36][R8.64+0x12], R124 ;  /* 0x0000127c08002986 */ /* 0x0001e2000c101524 */
[----:B------:R-:W-:Y:S05]  /*9a30*/  @!P3 BRA `(.L_x_229) ;  /* 0x000000000004b947 */ /* 0x000fea0003800000 */
[----:B------:R0:W5:Y:S02]  /*9a40*/  LDG.E.LTC128B.U16 R224, desc[UR36][R10.64+0x10] ;  /* 0x000010240ae07981 */ /* 0x000164000c1e1520 */
.L_x_229:
[----:B------:R-:W-:Y:S05]  /*9a50*/  BSYNC B1 ;  /* 0x0000000000017941 */ /* 0x000fea0003800000 */
.L_x_228:
[----:B-----5:R-:W-:Y:S01]  /*9a60*/  IMAD.U32 R125, R224, 0x10000, RZ ;  /* 0x00010000e07d7824 */ /* 0x020fe200078e00ff */
        /* <DEDUP_REMOVED lines=8> */
.L_x_231:
[----:B------:R-:W-:Y:S05]  /*9af0*/  BSYNC B1 ;  /* 0x0000000000017941 */ /* 0x000fea0003800000 */
.L_x_230:
[----:B0----5:R-:W-:Y:S01]  /*9b00*/  SHF.L.U32 R125, R224, 0x10, RZ ;  /* 0x00000010e07d7819 */ /* 0x021fe200000006ff */
[----:B------:R-:W-:Y:S01]  /*9b10*/  BSSY B1, `(.L_x_232) ;  /* 0x0000008000017945 */ /* 0x000fe20003800000 */
[----:B------:R-:W-:-:S03]  /*9b20*/  ISETP.GT.AND P3, PT, R0, 0x10, P0 ;  /* 0x000000100000780c */ /* 0x000fc60000764270 */
[----:B------:R-:W-:-:S04]  /*9b30*/  FMUL R124, R125, R16 ;  /* 0x000000107d7c7220 */ /* 0x000fc80000400000 */
[----:B------:R-:W-:-:S05]  /*9b40*/  FFMA R124, R127, R2, R124 ;  /* 0x000000027f7c7223 */ /* 0x000fca000000007c */
[----:B------:R-:W-:-:S05]  /*9b50*/  F2FP.BF16.F32.PACK_AB R124, RZ, R124 ;  /* 0x0000007cff7c723e */ /* 0x000fca00000010ff */
[----:B------:R0:W-:Y:S01]  /*9b60*/  @P2 STG.E.U16 desc[UR36][R122.64+0x12], R124 ;  /* 0x0000127c7a002986 */ /* 0x0001e2000c101524 */
[----:B------:R-:W-:Y:S05]  /*9b70*/  @!P3 BRA `(.L_x_233) ;  /* 0x000000000004b947 */ /* 0x000fea0003800000 */
[----:B------:R0:W5:Y:S02]  /*9b80*/  LDG.E.LTC128B.U16 R224, desc[UR36][R6.64+0x20] ;  /* 0x0000202406e07981 */ /* 0x000164000c1e1520 */
.L_x_233:
[----:B------:R-:W-:Y:S05]  /*9b90*/  BSYNC B1 ;  /* 0x0000000000017941 */ /* 0x000fea0003800000 */
.L_x_232:
        /* <DEDUP_REMOVED lines=12> */
.L_x_235:
[----:B------:R-:W-:Y:S05]  /*9c60*/  BSYNC B1 ;  /* 0x0000000000017941 */ /* 0x000fea0003800000 */
.L_x_234:
        /* <DEDUP_REMOVED lines=9> */
.L_x_237:
[----:B------:R-:W-:Y:S05]  /*9d00*/  BSYNC B1 ;  /* 0x0000000000017941 */ /* 0x000fea0003800000 */
.L_x_236:
        /* <DEDUP_REMOVED lines=9> */
.L_x_239:
[----:B------:R-:W-:Y:S05]  /*9da0*/  BSYNC B1 ;  /* 0x0000000000017941 */ /* 0x000fea0003800000 */
.L_x_238:
        /* <DEDUP_REMOVED lines=9> */
.L_x_241:
[----:B------:R-:W-:Y:S05]  /*9e40*/  BSYNC B1 ;  /* 0x0000000000017941 */ /* 0x000fea0003800000 */
.L_x_240:
[----:B-----5:R-:W-:Y:S01]  /*9e50*/  IMAD.U32 R125, R224, 0x10000, RZ ;  /* 0x00010000e07d7824 */ /* 0x020fe200078e00ff */
[----:B0-----:R-:W-:Y:S01]  /*9e60*/  @P3 MOV R124, R8 ;  /* 0x00000008007c3202 */ /* 0x001fe20000000f00 */
[----:B------:R-:W-:Y:S01]  /*9e70*/  BSSY B1, `(.L_x_242) ;  /* 0x000000a000017945 */ /* 0x000fe20003800000 */
[----:B------:R-:W-:Y:S01]  /*9e80*/  ISETP.GT.AND P2, PT, R0, 0x19, P0 ;  /* 0x000000190000780c */ /* 0x000fe20000744270 */
        /* <DEDUP_REMOVED lines=8> */
.L_x_243:
[----:B------:R-:W-:Y:S05]  /*9f10*/  BSYNC B1 ;  /* 0x0000000000017941 */ /* 0x000fea0003800000 */
.L_x_242:
        /* <DEDUP_REMOVED lines=9> */
.L_x_245:
[----:B------:R-:W-:Y:S05]  /*9fb0*/  BSYNC B1 ;  /* 0x0000000000017941 */ /* 0x000fea0003800000 */
.L_x_244:
        /* <DEDUP_REMOVED lines=9> */
.L_x_247:
[----:B------:R-:W-:Y:S05]  /*a050*/  BSYNC B1 ;  /* 0x0000000000017941 */ /* 0x000fea0003800000 */
.L_x_246:
        /* <DEDUP_REMOVED lines=9> */
.L_x_249:
[----:B------:R-:W-:Y:S05]  /*a0f0*/  BSYNC B1 ;  /* 0x0000000000017941 */ /* 0x000fea0003800000 */
.L_x_248:
        /* <DEDUP_REMOVED lines=12> */
.L_x_251:
[----:B------:R-:W-:Y:S05]  /*a1c0*/  BSYNC B1 ;  /* 0x0000000000017941 */ /* 0x000fea0003800000 */
.L_x_250:
        /* <DEDUP_REMOVED lines=9> */
.L_x_253:
[----:B------:R-:W-:Y:S05]  /*a260*/  BSYNC B1 ;  /* 0x0000000000017941 */ /* 0x000fea0003800000 */
.L_x_252:
        /* <DEDUP_REMOVED lines=9> */
.L_x_255:
[----:B------:R-:W-:Y:S05]  /*a300*/  BSYNC B1 ;  /* 0x0000000000017941 */ /* 0x000fea0003800000 */
.L_x_254:
        /* <DEDUP_REMOVED lines=9> */
.L_x_257:
[----:B------:R-:W-:Y:S05]  /*a3a0*/  BSYNC B1 ;  /* 0x0000000000017941 */ /* 0x000fea0003800000 */
.L_x_256:
        /* <DEDUP_REMOVED lines=12> */
.L_x_259:
[----:B------:R-:W-:Y:S05]  /*a470*/  BSYNC B1 ;  /* 0x0000000000017941 */ /* 0x000fea0003800000 */
.L_x_258:
        /* <DEDUP_REMOVED lines=9> */
.L_x_261:
[----:B------:R-:W-:Y:S05]  /*a510*/  BSYNC B1 ;  /* 0x0000000000017941 */ /* 0x000fea0003800000 */
.L_x_260:
        /* <DEDUP_REMOVED lines=9> */
.L_x_263:
[----:B------:R-:W-:Y:S05]  /*a5b0*/  BSYNC B1 ;  /* 0x0000000000017941 */ /* 0x000fea0003800000 */
.L_x_262:
        /* <DEDUP_REMOVED lines=9> */
.L_x_265:
[----:B------:R-:W-:Y:S05]  /*a650*/  BSYNC B1 ;  /* 0x0000000000017941 */ /* 0x000fea0003800000 */
.L_x_264:
        /* <DEDUP_REMOVED lines=12> */
.L_x_267:
[----:B------:R-:W-:Y:S05]  /*a720*/  BSYNC B1 ;  /* 0x0000000000017941 */ /* 0x000fea0003800000 */
.L_x_266:
        /* <DEDUP_REMOVED lines=9> */
.L_x_269:
[----:B------:R-:W-:Y:S05]  /*a7c0*/  BSYNC B1 ;  /* 0x0000000000017941 */ /* 0x000fea0003800000 */
.L_x_268:
        /* <DEDUP_REMOVED lines=9> */
.L_x_271:
[----:B------:R-:W-:Y:S05]  /*a860*/  BSYNC B1 ;  /* 0x0000000000017941 */ /* 0x000fea0003800000 */
.L_x_270:
        /* <DEDUP_REMOVED lines=9> */
.L_x_273:
[----:B------:R-:W-:Y:S05]  /*a900*/  BSYNC B1 ;  /* 0x0000000000017941 */ /* 0x000fea0003800000 */
.L_x_272:
        /* <DEDUP_REMOVED lines=12> */
.L_x_275:
[----:B------:R-:W-:Y:S05]  /*a9d0*/  BSYNC B1 ;  /* 0x0000000000017941 */ /* 0x000fea0003800000 */
.L_x_274:
        /* <DEDUP_REMOVED lines=9> */
.L_x_277:
[----:B------:R-:W-:Y:S05]  /*aa70*/  BSYNC B1 ;  /* 0x0000000000017941 */ /* 0x000fea0003800000 */
.L_x_276:
        /* <DEDUP_REMOVED lines=9> */
.L_x_279:
[----:B------:R-:W-:Y:S05]  /*ab10*/  BSYNC B1 ;  /* 0x0000000000017941 */ /* 0x000fea0003800000 */
.L_x_278:
        /* <DEDUP_REMOVED lines=9> */
.L_x_281:
[----:B------:R-:W-:Y:S05]  /*abb0*/  BSYNC B1 ;  /* 0x0000000000017941 */ /* 0x000fea0003800000 */
.L_x_280:
        /* <DEDUP_REMOVED lines=12> */
.L_x_283:
[----:B------:R-:W-:Y:S05]  /*ac80*/  BSYNC B1 ;  /* 0x0000000000017941 */ /* 0x000fea0003800000 */
.L_x_282:
        /* <DEDUP_REMOVED lines=9> */
.L_x_285:
[----:B------:R-:W-:Y:S05]  /*ad20*/  BSYNC B1 ;  /* 0x0000000000017941 */ /* 0x000fea0003800000 */
.L_x_284:
        /* <DEDUP_REMOVED lines=9> */
.L_x_287:
[----:B------:R-:W-:Y:S05]  /*adc0*/  BSYNC B1 ;  /* 0x0000000000017941 */ /* 0x000fea0003800000 */
.L_x_286:
        /* <DEDUP_REMOVED lines=9> */
.L_x_289:
[----:B------:R-:W-:Y:S05]  /*ae60*/  BSYNC B1 ;  /* 0x0000000000017941 */ /* 0x000fea0003800000 */
.L_x_288:
        /* <DEDUP_REMOVED lines=12> */
.L_x_291:
[----:B------:R-:W-:Y:S05]  /*af30*/  BSYNC B1 ;  /* 0x0000000000017941 */ /* 0x000fea0003800000 */
.L_x_290:
        /* <DEDUP_REMOVED lines=9> */
.L_x_293:
[----:B------:R-:W-:Y:S05]  /*afd0*/  BSYNC B1 ;  /* 0x0000000000017941 */ /* 0x000fea0003800000 */
.L_x_292:
        /* <DEDUP_REMOVED lines=9> */
.L_x_295:
[----:B------:R-:W-:Y:S05]  /*b070*/  BSYNC B1 ;  /* 0x0000000000017941 */ /* 0x000fea0003800000 */
.L_x_294:
        /* <DEDUP_REMOVED lines=9> */
.L_x_297:
[----:B------:R-:W-:Y:S05]  /*b110*/  BSYNC B1 ;  /* 0x0000000000017941 */ /* 0x000fea0003800000 */
.L_x_296:
        /* <DEDUP_REMOVED lines=12> */
.L_x_299:
[----:B------:R-:W-:Y:S05]  /*b1e0*/  BSYNC B1 ;  /* 0x0000000000017941 */ /* 0x000fea0003800000 */
.L_x_298:
        /* <DEDUP_REMOVED lines=9> */
.L_x_301:
[----:B------:R-:W-:Y:S05]  /*b280*/  BSYNC B1 ;  /* 0x0000000000017941 */ /* 0x000fea0003800000 */
.L_x_300:
        /* <DEDUP_REMOVED lines=9> */
.L_x_303:
[----:B------:R-:W-:Y:S05]  /*b320*/  BSYNC B1 ;  /* 0x0000000000017941 */ /* 0x000fea0003800000 */
.L_x_302:
        /* <DEDUP_REMOVED lines=9> */
.L_x_305:
[----:B------:R-:W-:Y:S05]  /*b3c0*/  BSYNC B1 ;  /* 0x0000000000017941 */ /* 0x000fea0003800000 */
.L_x_304:
        /* <DEDUP_REMOVED lines=12> */
.L_x_307:
[----:B------:R-:W-:Y:S05]  /*b490*/  BSYNC B1 ;  /* 0x0000000000017941 */ /* 0x000fea0003800000 */
.L_x_306:
        /* <DEDUP_REMOVED lines=9> */
.L_x_309:
[----:B------:R-:W-:Y:S05]  /*b530*/  BSYNC B1 ;  /* 0x0000000000017941 */ /* 0x000fea0003800000 */
.L_x_308:
        /* <DEDUP_REMOVED lines=9> */
.L_x_311:
[----:B------:R-:W-:Y:S05]  /*b5d0*/  BSYNC B1 ;  /* 0x0000000000017941 */ /* 0x000fea0003800000 */
.L_x_310:
        /* <DEDUP_REMOVED lines=9> */
.L_x_313:
[----:B------:R-:W-:Y:S05]  /*b670*/  BSYNC B1 ;  /* 0x0000000000017941 */ /* 0x000fea0003800000 */
.L_x_312:
        /* <DEDUP_REMOVED lines=12> */
.L_x_315:
[----:B------:R-:W-:Y:S05]  /*b740*/  BSYNC B1 ;  /* 0x0000000000017941 */ /* 0x000fea0003800000 */
.L_x_314:
        /* <DEDUP_REMOVED lines=9> */
.L_x_317:
[----:B------:R-:W-:Y:S05]  /*b7e0*/  BSYNC B1 ;  /* 0x0000000000017941 */ /* 0x000fea0003800000 */
.L_x_316:
        /* <DEDUP_REMOVED lines=9> */
.L_x_319:
[----:B------:R-:W-:Y:S05]  /*b880*/  BSYNC B1 ;  /* 0x0000000000017941 */ /* 0x000fea0003800000 */
.L_x_318:
        /* <DEDUP_REMOVED lines=9> */
.L_x_321:
[----:B------:R-:W-:Y:S05]  /*b920*/  BSYNC B1 ;  /* 0x0000000000017941 */ /* 0x000fea0003800000 */
.L_x_320:
        /* <DEDUP_REMOVED lines=12> */
.L_x_323:
[----:B------:R-:W-:Y:S05]  /*b9f0*/  BSYNC B1 ;  /* 0x0000000000017941 */ /* 0x000fea0003800000 */
.L_x_322:
        /* <DEDUP_REMOVED lines=9> */
.L_x_325:
[----:B------:R-:W-:Y:S05]  /*ba90*/  BSYNC B1 ;  /* 0x0000000000017941 */ /* 0x000fea0003800000 */
.L_x_324:
        /* <DEDUP_REMOVED lines=9> */
.L_x_327:
[----:B------:R-:W-:Y:S05]  /*bb30*/  BSYNC B1 ;  /* 0x0000000000017941 */ /* 0x000fea0003800000 */
.L_x_326:
        /* <DEDUP_REMOVED lines=9> */
.L_x_329:
[----:B------:R-:W-:Y:S05]  /*bbd0*/  BSYNC B1 ;  /* 0x0000000000017941 */ /* 0x000fea0003800000 */
.L_x_328:
        /* <DEDUP_REMOVED lines=12> */
.L_x_331:
[----:B------:R-:W-:Y:S05]  /*bca0*/  BSYNC B1 ;  /* 0x0000000000017941 */ /* 0x000fea0003800000 */
.L_x_330:
        /* <DEDUP_REMOVED lines=9> */
.L_x_333:
[----:B------:R-:W-:Y:S05]  /*bd40*/  BSYNC B1 ;  /* 0x0000000000017941 */ /* 0x000fea0003800000 */
.L_x_332:
        /* <DEDUP_REMOVED lines=9> */
.L_x_335:
[----:B------:R-:W-:Y:S05]  /*bde0*/  BSYNC B1 ;  /* 0x0000000000017941 */ /* 0x000fea0003800000 */
.L_x_334:
        /* <DEDUP_REMOVED lines=9> */
.L_x_337:
[----:B------:R-:W-:Y:S05]  /*be80*/  BSYNC B1 ;  /* 0x0000000000017941 */ /* 0x000fea0003800000 */
.L_x_336:
        /* <DEDUP_REMOVED lines=12> */
.L_x_339:
[----:B------:R-:W-:Y:S05]  /*bf50*/  BSYNC B1 ;  /* 0x0000000000017941 */ /* 0x000fea0003800000 */
.L_x_338:
        /* <DEDUP_REMOVED lines=9> */
.L_x_341:
[----:B------:R-:W-:Y:S05]  /*bff0*/  BSYNC B1 ;  /* 0x0000000000017941 */ /* 0x000fea0003800000 */
.L_x_340:
        /* <DEDUP_REMOVED lines=9> */
.L_x_343:
[----:B------:R-:W-:Y:S05]  /*c090*/  BSYNC B1 ;  /* 0x0000000000017941 */ /* 0x000fea0003800000 */
.L_x_342:
        /* <DEDUP_REMOVED lines=9> */
.L_x_345:
[----:B------:R-:W-:Y:S05]  /*c130*/  BSYNC B1 ;  /* 0x0000000000017941 */ /* 0x000fea0003800000 */
.L_x_344:
        /* <DEDUP_REMOVED lines=12> */
.L_x_347:
[----:B------:R-:W-:Y:S05]  /*c200*/  BSYNC B1 ;  /* 0x0000000000017941 */ /* 0x000fea0003800000 */
.L_x_346:
        /* <DEDUP_REMOVED lines=9> */
.L_x_349:
[----:B------:R-:W-:Y:S05]  /*c2a0*/  BSYNC B1 ;  /* 0x0000000000017941 */ /* 0x000fea0003800000 */
.L_x_348:
        /* <DEDUP_REMOVED lines=9> */
.L_x_351:
[----:B------:R-:W-:Y:S05]  /*c340*/  BSYNC B1 ;  /* 0x0000000000017941 */ /* 0x000fea0003800000 */
.L_x_350:
        /* <DEDUP_REMOVED lines=9> */
.L_x_353:
[----:B------:R-:W-:Y:S05]  /*c3e0*/  BSYNC B1 ;  /* 0x0000000000017941 */ /* 0x000fea0003800000 */
.L_x_352:
        /* <DEDUP_REMOVED lines=12> */
.L_x_355:
[----:B------:R-:W-:Y:S05]  /*c4b0*/  BSYNC B1 ;  /* 0x0000000000017941 */ /* 0x000fea0003800000 */
.L_x_354:
        /* <DEDUP_REMOVED lines=9> */
.L_x_357:
[----:B------:R-:W-:Y:S05]  /*c550*/  BSYNC B1 ;  /* 0x0000000000017941 */ /* 0x000fea0003800000 */
.L_x_356:
        /* <DEDUP_REMOVED lines=9> */
.L_x_359:
[----:B------:R-:W-:Y:S05]  /*c5f0*/  BSYNC B1 ;  /* 0x0000000000017941 */ /* 0x000fea0003800000 */
.L_x_358:
        /* <DEDUP_REMOVED lines=9> */
.L_x_361:
[----:B------:R-:W-:Y:S05]  /*c690*/  BSYNC B1 ;  /* 0x0000000000017941 */ /* 0x000fea0003800000 */
.L_x_360:
        /* <DEDUP_REMOVED lines=12> */
.L_x_363:
[----:B------:R-:W-:Y:S05]  /*c760*/  BSYNC B1 ;  /* 0x0000000000017941 */ /* 0x000fea0003800000 */
.L_x_362:
        /* <DEDUP_REMOVED lines=9> */
.L_x_365:
[----:B------:R-:W-:Y:S05]  /*c800*/  BSYNC B1 ;  /* 0x0000000000017941 */ /* 0x000fea0003800000 */
.L_x_364:
        /* <DEDUP_REMOVED lines=9> */
.L_x_367:
[----:B------:R-:W-:Y:S05]  /*c8a0*/  BSYNC B1 ;  /* 0x0000000000017941 */ /* 0x000fea0003800000 */
.L_x_366:
        /* <DEDUP_REMOVED lines=9> */
.L_x_369:
[----:B------:R-:W-:Y:S05]  /*c940*/  BSYNC B1 ;  /* 0x0000000000017941 */ /* 0x000fea0003800000 */
.L_x_368:
        /* <DEDUP_REMOVED lines=12> */
.L_x_371:
[----:B------:R-:W-:Y:S05]  /*ca10*/  BSYNC B1 ;  /* 0x0000000000017941 */ /* 0x000fea0003800000 */
.L_x_370:
        /* <DEDUP_REMOVED lines=9> */
.L_x_373:
[----:B------:R-:W-:Y:S05]  /*cab0*/  BSYNC B1 ;  /* 0x0000000000017941 */ /* 0x000fea0003800000 */
.L_x_372:
        /* <DEDUP_REMOVED lines=9> */
.L_x_375:
[----:B------:R-:W-:Y:S05]  /*cb50*/  BSYNC B1 ;  /* 0x0000000000017941 */ /* 0x000fea0003800000 */
.L_x_374:
        /* <DEDUP_REMOVED lines=9> */
.L_x_377:
[----:B------:R-:W-:Y:S05]  /*cbf0*/  BSYNC B1 ;  /* 0x0000000000017941 */ /* 0x000fea0003800000 */
.L_x_376:
        /* <DEDUP_REMOVED lines=12> */
.L_x_379:
[----:B------:R-:W-:Y:S05]  /*ccc0*/  BSYNC B1 ;  /* 0x0000000000017941 */ /* 0x000fea0003800000 */
.L_x_378:
        /* <DEDUP_REMOVED lines=9> */
.L_x_381:
[----:B------:R-:W-:Y:S05]  /*cd60*/  BSYNC B1 ;  /* 0x0000000000017941 */ /* 0x000fea0003800000 */
.L_x_380:
        /* <DEDUP_REMOVED lines=9> */
.L_x_383:
[----:B------:R-:W-:Y:S05]  /*ce00*/  BSYNC B1 ;  /* 0x0000000000017941 */ /* 0x000fea0003800000 */
.L_x_382:
        /* <DEDUP_REMOVED lines=9> */
.L_x_385:
[----:B------:R-:W-:Y:S05]  /*cea0*/  BSYNC B1 ;  /* 0x0000000000017941 */ /* 0x000fea0003800000 */
.L_x_384:
        /* <DEDUP_REMOVED lines=12> */
.L_x_387:
[----:B------:R-:W-:Y:S05]  /*cf70*/  BSYNC B1 ;  /* 0x0000000000017941 */ /* 0x000fea0003800000 */
.L_x_386:
        /* <DEDUP_REMOVED lines=9> */
.L_x_389:
[----:B------:R-:W-:Y:S05]  /*d010*/  BSYNC B1 ;  /* 0x0000000000017941 */ /* 0x000fea0003800000 */
.L_x_388:
        /* <DEDUP_REMOVED lines=9> */
.L_x_391:
[----:B------:R-:W-:Y:S05]  /*d0b0*/  BSYNC B1 ;  /* 0x0000000000017941 */ /* 0x000fea0003800000 */
.L_x_390:
        /* <DEDUP_REMOVED lines=9> */
.L_x_393:
[----:B------:R-:W-:Y:S05]  /*d150*/  BSYNC B1 ;  /* 0x0000000000017941 */ /* 0x000fea0003800000 */
.L_x_392:
        /* <DEDUP_REMOVED lines=12> */
.L_x_395:
[----:B------:R-:W-:Y:S05]  /*d220*/  BSYNC B1 ;  /* 0x0000000000017941 */ /* 0x000fea0003800000 */
.L_x_394:
        /* <DEDUP_REMOVED lines=9> */
.L_x_397:
[----:B------:R-:W-:Y:S05]  /*d2c0*/  BSYNC B1 ;  /* 0x0000000000017941 */ /* 0x000fea0003800000 */
.L_x_396:
        /* <DEDUP_REMOVED lines=9> */
.L_x_399:
[----:B------:R-:W-:Y:S05]  /*d360*/  BSYNC B1 ;  /* 0x0000000000017941 */ /* 0x000fea0003800000 */
.L_x_398:
        /* <DEDUP_REMOVED lines=9> */
.L_x_401:
[----:B------:R-:W-:Y:S05]  /*d400*/  BSYNC B1 ;  /* 0x0000000000017941 */ /* 0x000fea0003800000 */
.L_x_400:
        /* <DEDUP_REMOVED lines=12> */
.L_x_403:
[----:B------:R-:W-:Y:S05]  /*d4d0*/  BSYNC B1 ;  /* 0x0000000000017941 */ /* 0x000fea0003800000 */
.L_x_402:
[----:B01-345:R-:W-:Y:S01]  /*d4e0*/  IMAD.U32 R7, R224, 0x10000, RZ ;  /* 0x00010000e0077824 */ /* 0x03bfe200078e00ff */
        /* <DEDUP_REMOVED lines=8> */
.L_x_405:
[----:B------:R-:W-:Y:S05]  /*d570*/  BSYNC B1 ;  /* 0x0000000000017941 */ /* 0x000fea0003800000 */
.L_x_404:
[----:B-----5:R-:W-:Y:S01]  /*d580*/  IMAD.U32 R7, R224, 0x10000, RZ ;  /* 0x00010000e0077824 */ /* 0x020fe200078e00ff */
[----:B------:R-:W-:Y:S01]  /*d590*/  ISETP.GT.AND P1, PT, R0, 0xb9, P1 ;  /* 0x000000b90000780c */ /* 0x000fe20000f24270 */
[----:B------:R-:W-:Y:S01]  /*d5a0*/  BSSY B1, `(.L_x_406) ;  /* 0x0000008000017945 */ /* 0x000fe20003800000 */
[----:B------:R-:W-:Y:S01]  /*d5b0*/  IADD3 R17, P0, R17, 0x100, RZ ;  /* 0x0000010011117810 */ /* 0x000fe20007f1e0ff */
[----:B------:R-:W-:-:S04]  /*d5c0*/  FMUL R7, R7, R16 ;  /* 0x0000001007077220 */ /* 0x000fc80000400000 */
[----:B------:R-:W-:-:S05]  /*d5d0*/  FFMA R7, R214, R2, R7 ;  /* 0x00000002d6077223 */ /* 0x000fca0000000007 */
[----:B------:R-:W-:-:S05]  /*d5e0*/  F2FP.BF16.F32.PACK_AB R7, RZ, R7 ;  /* 0x00000007ff07723e */ /* 0x000fca00000010ff */
[----:B------:R3:W-:Y:S01]  /*d5f0*/  @P2 STG.E.U16 desc[UR36][R120.64+0x170], R7 ;  /* 0x0001700778002986 */ /* 0x0007e2000c101524 */
[----:B------:R-:W-:Y:S05]  /*d600*/  @!P1 BRA `(.L_x_407) ;  /* 0x0000000000049947 */ /* 0x000fea0003800000 */
[----:B------:R4:W5:Y:S02]  /*d610*/  LDG.E.LTC128B.U16 R224, desc[UR36][R10.64+0x172] ;  /* 0x000172240ae07981 */ /* 0x000964000c1e1520 */
.L_x_407:
[----:B------:R-:W-:Y:S05]  /*d620*/  BSYNC B1 ;  /* 0x0000000000017941 */ /* 0x000fea0003800000 */
.L_x_406:
[----:B---3-5:R-:W-:Y:S01]  /*d630*/  IMAD.U32 R7, R224, 0x10000, RZ ;  /* 0x00010000e0077824 */ /* 0x028fe200078e00ff */
[----:B------:R-:W-:Y:S01]  /*d640*/  BSSY B1, `(.L_x_408) ;  /* 0x0000011000017945 */ /* 0x000fe20003800000 */
[----:B0-----:R-:W-:Y:S01]  /*d650*/  IMAD.X R9, RZ, RZ, UR7, P0 ;  /* 0x00000007ff097e24 */ /* 0x001fe200080e06ff */
[----:B------:R-:W-:Y:S01]  /*d660*/  ISETP.GT.AND P0, PT, R3, 0x100, PT ;  /* 0x000001000300780c */ /* 0x000fe20003f04270 */
[----:B------:R-:W-:Y:S02]  /*d670*/  FMUL R6, R7, R16 ;  /* 0x0000001007067220 */ /* 0x000fe40000400000 */
[----:B------:R-:W-:Y:S01]  /*d680*/  IMAD R8, R9, R14, RZ ;  /* 0x0000000e09087224 */ /* 0x000fe200078e02ff */
[----:B------:R-:W-:Y:S01]  /*d690*/  ISETP.GT.AND P4, PT, R0, RZ, P0 ;  /* 0x000000ff0000720c */ /* 0x000fe20000784270 */
[----:B------:R-:W-:Y:S01]  /*d6a0*/  FFMA R215, R215, R2, R6 ;  /* 0x00000002d7d77223 */ /* 0x000fe20000000006 */
[----:B------:R-:W-:-:S04]  /*d6b0*/  IMAD.WIDE.U32 R6, R17, R14, R20 ;  /* 0x0000000e11067225 */ /* 0x000fc800078e0014 */
[----:B------:R-:W-:Y:S01]  /*d6c0*/  F2FP.BF16.F32.PACK_AB R215, RZ, R215 ;  /* 0x000000d7ffd7723e */ /* 0x000fe200000010ff */
[----:B------:R-:W-:Y:S01]  /*d6d0*/  IMAD R15, R17, R15, R8 ;  /* 0x0000000f110f7224 */ /* 0x000fe200078e0208 */
[----:B------:R-:W-:-:S03]  /*d6e0*/  LEA R8, P2, R6, R12, 0x1 ;  /* 0x0000000c06087211 */ /* 0x000fc600078408ff */
[----:B------:R0:W-:Y:S01]  /*d6f0*/  @P1 STG.E.U16 desc[UR36][R122.64+0x172], R215 ;  /* 0x000172d77a001986 */ /* 0x0001e2000c101524 */
[----:B------:R-:W-:-:S05]  /*d700*/  IMAD.IADD R7, R7, 0x1, R15 ;  /* 0x0000000107077824 */ /* 0x000fca00078e020f */
[----:B------:R-:W-:Y:S01]  /*d710*/  LEA.HI.X R9, R6, R13, R7, 0x1, P2 ;  /* 0x0000000d06097211 */ /* 0x000fe200010f0c07 */
[----:B------:R-:W-:Y:S01]  /*d720*/  IMAD.WIDE.U32 R6, R17, R14, R18 ;  /* 0x0000000e11067225 */ /* 0x000fe200078e0012 */
[----:B------:R-:W-:Y:S06]  /*d730*/  @!P4 BRA `(.L_x_409) ;  /* 0x000000000004c947 */ /* 0x000fec0003800000 */
[----:B------:R3:W5:Y:S02]  /*d740*/  LDG.E.LTC128B.U16 R224, desc[UR36][R8.64] ;  /* 0x0000002408e07981 */ /* 0x000764000c1e1520 */
.L_x_409:
[----:B------:R-:W-:Y:S05]  /*d750*/  BSYNC B1 ;  /* 0x0000000000017941 */ /* 0x000fea0003800000 */
.L_x_408:
[----:B---3-5:R-:W-:Y:S01]  /*d760*/  IMAD.U32 R9, R224, 0x10000, RZ ;  /* 0x00010000e0097824 */ /* 0x028fe200078e00ff */
[----:B------:R-:W-:Y:S01]  /*d770*/  ISETP.GT.AND P2, PT, R0, 0x1, P0 ;  /* 0x000000010000780c */ /* 0x000fe20000744270 */
[----:B------:R-:W-:Y:S01]  /*d780*/  IMAD.U32 R121, RZ, RZ, UR8 ;  /* 0x00000008ff797e24 */ /* 0x000fe2000f8e00ff */
[----:B------:R-:W-:Y:S01]  /*d790*/  IADD3 R7, R15, R7, RZ ;  /* 0x000000070f077210 */ /* 0x000fe20007ffe0ff */
[----:B-12-4-:R-:W-:Y:S01]  /*d7a0*/  FMUL R11, R9, R16 ;  /* 0x00000010090b7220 */ /* 0x016fe20000400000 */
[----:B------:R-:W-:Y:S01]  /*d7b0*/  IMAD.U32 R10, RZ, RZ, UR9 ;  /* 0x00000009ff0a7e24 */ /* 0x000fe2000f8e00ff */
[----:B------:R-:W-:Y:S01]  /*d7c0*/  BSSY B1, `(.L_x_410) ;  /* 0x000000c000017945 */ /* 0x000fe20003800000 */
[C---:B------:R-:W-:Y:S01]  /*d7d0*/  LEA R4, P1, R121.reuse, R4, 0x9 ;  /* 0x0000000479047211 */ /* 0x040fe200078248ff */
[----:B------:R-:W-:Y:S01]  /*d7e0*/  FFMA R11, R24, R2, R11 ;  /* 0x00000002180b7223 */ /* 0x000fe2000000000b */
[----:B------:R-:W-:Y:S02]  /*d7f0*/  IMAD.WIDE.U32 R8, R22, UR43, R6 ;  /* 0x0000002b16087c25 */ /* 0x000fe4000f8e0006 */
[----:B------:R-:W-:-:S02]  /*d800*/  LEA.HI.X R5, R121, R5, R10, 0x9, P1 ;  /* 0x0000000579057211 */ /* 0x000fc400008f4c0a */
[----:B------:R-:W-:Y:S01]  /*d810*/  F2FP.BF16.F32.PACK_AB R11, RZ, R11 ;  /* 0x0000000bff0b723e */ /* 0x000fe200000010ff */
[----:B------:R-:W-:Y:S01]  /*d820*/  IMAD.IADD R7, R23, 0x1, R9 ;  /* 0x0000000117077824 */ /* 0x000fe200078e0209 */
[----:B------:R-:W-:-:S03]  /*d830*/  LEA R6, P3, R8, R12, 0x1 ;  /* 0x0000000c08067211 */ /* 0x000fc600078608ff */
[----:B------:R1:W-:Y:S01]  /*d840*/  @P4 STG.E.U16 desc[UR36][R4.64], R11 ;  /* 0x0000000b04004986 */ /* 0x0003e2000c101524 */
[----:B------:R-:W-:Y:S01]  /*d850*/  LEA.HI.X R7, R8, R13, R7, 0x1, P3 ;  /* 0x0000000d08077211 */ /* 0x000fe200018f0c07 */
[----:B------:R-:W-:Y:S08]  /*d860*/  @!P2 BRA `(.L_x_411) ;  /* 0x000000000004a947 */ /* 0x000ff00003800000 */
[----:B------:R2:W5:Y:S02]  /*d870*/  LDG.E.LTC128B.U16 R224, desc[UR36][R6.64+0x2] ;  /* 0x0000022406e07981 */ /* 0x000564000c1e1520 */
.L_x_411:
[----:B------:R-:W-:Y:S05]  /*d880*/  BSYNC B1 ;  /* 0x0000000000017941 */ /* 0x000fea0003800000 */
.L_x_410:
[----:B-----5:R-:W-:Y:S01]  /*d890*/  IMAD.U32 R9, R224, 0x10000, RZ ;  /* 0x00010000e0097824 */ /* 0x020fe200078e00ff */
[----:B------:R-:W-:Y:S01]  /*d8a0*/  ISETP.GT.AND P1, PT, R3, 0x108, PT ;  /* 0x000001080300780c */ /* 0x000fe20003f24270 */
[----:B-1----:R-:W-:Y:S01]  /*d8b0*/  IMAD.WIDE.U32 R10, R17, R14, R218 ;  /* 0x0000000e110a7225 */ /* 0x002fe200078e00da */
        /* <DEDUP_REMOVED lines=8> */
[----:B------:R-:W-:Y:S02]  /*d940*/  F2FP.BF16.F32.PACK_AB R3, RZ, R8 ;  /* 0x00000008ff03723e */ /* 0x000fe400000010ff */
[----:B------:R-:W-:-:S03]  /*d950*/  LEA R8, P4, R216, R12, 0x1 ;  /* 0x0000000cd8087211 */ /* 0x000fc600078808ff */
[----:B------:R1:W-:Y:S01]  /*d960*/  @P2 STG.E.U16 desc[UR36][R4.64+0x2], R3 ;  /* 0x0000020304002986 */ /* 0x0003e2000c101524 */
[----:B------:R-:W-:Y:S01]  /*d970*/  LEA.HI.X R9, R216, R13, R20, 0x1, P4 ;  /* 0x0000000dd8097211 */ /* 0x000fe200020f0c14 */
[----:B------:R-:W-:Y:S08]  /*d980*/  @!P3 BRA `(.L_x_413) ;  /* 0x000000000004b947 */ /* 0x000ff00003800000 */
[----:B------:R3:W5:Y:S02]  /*d990*/  LDG.E.LTC128B.U16 R224, desc[UR36][R8.64] ;  /* 0x0000002408e07981 */ /* 0x000764000c1e1520 */
.L_x_413:
[----:B------:R-:W-:Y:S05]  /*d9a0*/  BSYNC B1 ;  /* 0x0000000000017941 */ /* 0x000fea0003800000 */
.L_x_412:
[----:B-1---5:R-:W-:Y:S01]  /*d9b0*/  IMAD.U32 R3, R224, 0x10000, RZ ;  /* 0x00010000e0037824 */ /* 0x022fe200078e00ff */
[----:B---3--:R-:W-:Y:S01]  /*d9c0*/  IADD3 R8, P2, R4, R223, RZ ;  /* 0x000000df04087210 */ /* 0x008fe20007f5e0ff */
[----:B------:R-:W-:Y:S01]  /*d9d0*/  BSSY B1, `(.L_x_414) ;  /* 0x000000e000017945 */ /* 0x000fe20003800000 */
[----:B------:R-:W-:Y:S01]  /*d9e0*/  IADD3.X R11, R19, R15, RZ, P5, !PT ;  /* 0x0000000f130b7210 */ /* 0x000fe20002ffe4ff */
[----:B------:R-:W-:Y:S01]  /*d9f0*/  FMUL R3, R3, R16 ;  /* 0x0000001003037220 */ /* 0x000fe20000400000 */
[----:B------:R-:W-:Y:S01]  /*da00*/  ISETP.GT.AND P5, PT, R0, 0x1, P1 ;  /* 0x000000010000780c */ /* 0x000fe20000fa4270 */
[----:B------:R-:W-:Y:S02]  /*da10*/  IMAD.X R9, R5, 0x1, R222, P2 ;  /* 0x0000000105097824 */ /* 0x000fe400010e06de */
[----:B------:R-:W-:Y:S01]  /*da20*/  FFMA R3, R26, R2, R3 ;  /* 0x000000021a037223 */ /* 0x000fe20000000003 */
[----:B------:R-:W-:-:S04]  /*da30*/  IMAD.WIDE.U32 R10, R22, UR43, R10 ;  /* 0x0000002b160a7c25 */ /* 0x000fc8000f8e000a */
[----:B------:R-:W-:Y:S01]  /*da40*/  F2FP.BF16.F32.PACK_AB R3, RZ, R3 ;  /* 0x00000003ff03723e */ /* 0x000fe200000010ff */
[----:B------:R-:W-:Y:S01]  /*da50*/  IMAD.IADD R23, R23, 0x1, R11 ;  /* 0x0000000117177824 */ /* 0x000fe200078e020b */
[----:B------:R-:W-:-:S03]  /*da60*/  LEA R12, P4, R10, R12, 0x1 ;  /* 0x0000000c0a0c7211 */ /* 0x000fc600078808ff */
[----:B------:R1:W-:Y:S01]  /*da70*/  @P3 STG.E.U16 desc[UR36][R8.64], R3 ;  /* 0x0000000308003986 */ /* 0x0003e2000c101524 */
[----:B------:R-:W-:Y:S01]  /*da80*/  LEA.HI.X R13, R10, R13, R23, 0x1, P4 ;  /* 0x0000000d0a0d7211 */ /* 0x000fe200020f0c17 */
[----:B------:R-:W-:Y:S08]  /*da90*/  @!P5 BRA `(.L_x_415) ;  /* 0x000000000004d947 */ /* 0x000ff00003800000 */
[----:B------:R3:W5:Y:S02]  /*daa0*/  LDG.E.LTC128B.U16 R224, desc[UR36][R12.64+0x2] ;  /* 0x000002240ce07981 */ /* 0x000764000c1e1520 */
.L_x_415:
[----:B------:R-:W-:Y:S05]  /*dab0*/  BSYNC B1 ;  /* 0x0000000000017941 */ /* 0x000fea0003800000 */
.L_x_414:
[----:B-1---5:R-:W-:Y:S01]  /*dac0*/  IMAD.U32 R3, R224, 0x10000, RZ ;  /* 0x00010000e0037824 */ /* 0x022fe200078e00ff */
        /* <DEDUP_REMOVED lines=8> */
.L_x_417:
[----:B------:R-:W-:Y:S05]  /*db50*/  BSYNC B1 ;  /* 0x0000000000017941 */ /* 0x000fea0003800000 */
.L_x_416:
        /* <DEDUP_REMOVED lines=9> */
.L_x_419:
[----:B------:R-:W-:Y:S05]  /*dbf0*/  BSYNC B1 ;  /* 0x0000000000017941 */ /* 0x000fea0003800000 */
.L_x_418:
[----:B0----5:R-:W-:Y:S01]  /*dc00*/  IMAD.U32 R3, R224, 0x10000, RZ ;  /* 0x00010000e0037824 */ /* 0x021fe200078e00ff */
[----:B------:R-:W-:Y:S01]  /*dc10*/  ISETP.GT.AND P2, PT, R0, 0x8, P1 ;  /* 0x000000080000780c */ /* 0x000fe20000f44270 */
[----:B------:R-:W-:Y:S02]  /*dc20*/  BSSY B1, `(.L_x_420) ;  /* 0x0000007000017945 */ /* 0x000fe40003800000 */
[----:B-1----:R-:W-:-:S04]  /*dc30*/  FMUL R10, R3, R16 ;  /* 0x00000010030a7220 */ /* 0x002fc80000400000 */
[----:B------:R-:W-:-:S05]  /*dc40*/  FFMA R10, R29, R2, R10 ;  /* 0x000000021d0a7223 */ /* 0x000fca000000000a */
[----:B------:R-:W-:-:S05]  /*dc50*/  F2FP.BF16.F32.PACK_AB R10, RZ, R10 ;  /* 0x0000000aff0a723e */ /* 0x000fca00000010ff */
[----:B------:R0:W-:Y:S01]  /*dc60*/  @P3 STG.E.U16 desc[UR36][R4.64+0x12], R10 ;  /* 0x0000120a04003986 */ /* 0x0001e2000c101524 */
[----:B------:R-:W-:Y:S05]  /*dc70*/  @!P2 BRA `(.L_x_421) ;  /* 0x000000000004a947 */ /* 0x000fea0003800000 */
[----:B------:R1:W5:Y:S02]  /*dc80*/  LDG.E.LTC128B.U16 R224, desc[UR36][R12.64+0x10] ;  /* 0x000010240ce07981 */ /* 0x000364000c1e1520 */
.L_x_421:
[----:B------:R-:W-:Y:S05]  /*dc90*/  BSYNC B1 ;  /* 0x0000000000017941 */ /* 0x000fea0003800000 */
.L_x_420:
        /* <DEDUP_REMOVED lines=9> */
.L_x_423:
[----:B------:R-:W-:Y:S05]  /*dd30*/  BSYNC B1 ;  /* 0x0000000000017941 */ /* 0x000fea0003800000 */
.L_x_422:
        /* <DEDUP_REMOVED lines=9> */
.L_x_425:
[----:B------:R-:W-:Y:S05]  /*ddd0*/  BSYNC B1 ;  /* 0x0000000000017941 */ /* 0x000fea0003800000 */
.L_x_424:
[----:B-----5:R-:W-:Y:S01]  /*dde0*/  SHF.L.U32 R3, R224, 0x10, RZ ;  /* 0x00000010e0037819 */ /* 0x020fe200000006ff */
        /* <DEDUP_REMOVED lines=8> */
.L_x_427:
[----:B------:R-:W-:Y:S05]  /*de70*/  BSYNC B1 ;  /* 0x0000000000017941 */ /* 0x000fea0003800000 */
.L_x_426:
        /* <DEDUP_REMOVED lines=9> */
.L_x_429:
[----:B------:R-:W-:Y:S05]  /*df10*/  BSYNC B1 ;  /* 0x0000000000017941 */ /* 0x000fea0003800000 */
.L_x_428:
        /* <DEDUP_REMOVED lines=9> */
.L_x_431:
[----:B------:R-:W-:Y:S05]  /*dfb0*/  BSYNC B1 ;  /* 0x0000000000017941 */ /* 0x000fea0003800000 */
.L_x_430:
        /* <DEDUP_REMOVED lines=9> */
.L_x_433:
[----:B------:R-:W-:Y:S05]  /*e050*/  BSYNC B1 ;  /* 0x0000000000017941 */ /* 0x000fea0003800000 */
.L_x_432:
        /* <DEDUP_REMOVED lines=9> */
.L_x_435:
[----:B------:R-:W-:Y:S05]  /*e0f0*/  BSYNC B1 ;  /* 0x0000000000017941 */ /* 0x000fea0003800000 */
.L_x_434:
        /* <DEDUP_REMOVED lines=9> */
.L_x_437:
[----:B------:R-:W-:Y:S05]  /*e190*/  BSYNC B1 ;  /* 0x0000000000017941 */ /* 0x000fea0003800000 */
.L_x_436:
        /* <DEDUP_REMOVED lines=9> */
.L_x_439:
[----:B------:R-:W-:Y:S05]  /*e230*/  BSYNC B1 ;  /* 0x0000000000017941 */ /* 0x000fea0003800000 */
.L_x_438:
        /* <DEDUP_REMOVED lines=9> */
.L_x_441:
[----:B------:R-:W-:Y:S05]  /*e2d0*/  BSYNC B1 ;  /* 0x0000000000017941 */ /* 0x000fea0003800000 */
.L_x_440:
        /* <DEDUP_REMOVED lines=9> */
.L_x_443:
[----:B------:R-:W-:Y:S05]  /*e370*/  BSYNC B1 ;  /* 0x0000000000017941 */ /* 0x000fea0003800000 */
.L_x_442:
        /* <DEDUP_REMOVED lines=9> */
.L_x_445:
[----:B------:R-:W-:Y:S05]  /*e410*/  BSYNC B1 ;  /* 0x0000000000017941 */ /* 0x000fea0003800000 */
.L_x_444:
        /* <DEDUP_REMOVED lines=9> */
.L_x_447:
[----:B------:R-:W-:Y:S05]  /*e4b0*/  BSYNC B1 ;  /* 0x0000000000017941 */ /* 0x000fea0003800000 */
.L_x_446:
        /* <DEDUP_REMOVED lines=9> */
.L_x_449:
[----:B------:R-:W-:Y:S05]  /*e550*/  BSYNC B1 ;  /* 0x0000000000017941 */ /* 0x000fea0003800000 */
.L_x_448:
        /* <DEDUP_REMOVED lines=9> */
.L_x_451:
[----:B------:R-:W-:Y:S05]  /*e5f0*/  BSYNC B1 ;  /* 0x0000000000017941 */ /* 0x000fea0003800000 */
.L_x_450:
        /* <DEDUP_REMOVED lines=9> */
.L_x_453:
[----:B------:R-:W-:Y:S05]  /*e690*/  BSYNC B1 ;  /* 0x0000000000017941 */ /* 0x000fea0003800000 */
.L_x_452:
        /* <DEDUP_REMOVED lines=9> */
.L_x_455:
[----:B------:R-:W-:Y:S05]  /*e730*/  BSYNC B1 ;  /* 0x0000000000017941 */ /* 0x000fea0003800000 */
.L_x_454:
        /* <DEDUP_REMOVED lines=9> */
.L_x_457:
[----:B------:R-:W-:Y:S05]  /*e7d0*/  BSYNC B1 ;  /* 0x0000000000017941 */ /* 0x000fea0003800000 */
.L_x_456:
        /* <DEDUP_REMOVED lines=9> */
.L_x_459:
[----:B------:R-:W-:Y:S05]  /*e870*/  BSYNC B1 ;  /* 0x0000000000017941 */ /* 0x000fea0003800000 */
.L_x_458:
        /* <DEDUP_REMOVED lines=9> */
.L_x_461:
[----:B------:R-:W-:Y:S05]  /*e910*/  BSYNC B1 ;  /* 0x0000000000017941 */ /* 0x000fea0003800000 */
.L_x_460:
        /* <DEDUP_REMOVED lines=9> */
.L_x_463:
[----:B------:R-:W-:Y:S05]  /*e9b0*/  BSYNC B1 ;  /* 0x0000000000017941 */ /* 0x000fea0003800000 */
.L_x_462:
        /* <DEDUP_REMOVED lines=9> */
.L_x_465:
[----:B------:R-:W-:Y:S05]  /*ea50*/  BSYNC B1 ;  /* 0x0000000000017941 */ /* 0x000fea0003800000 */
.L_x_464:
        /* <DEDUP_REMOVED lines=9> */
.L_x_467:
[----:B------:R-:W-:Y:S05]  /*eaf0*/  BSYNC B1 ;  /* 0x0000000000017941 */ /* 0x000fea0003800000 */
.L_x_466:
        /* <DEDUP_REMOVED lines=9> */
.L_x_469:
[----:B------:R-:W-:Y:S05]  /*eb90*/  BSYNC B1 ;  /* 0x0000000000017941 */ /* 0x000fea0003800000 */
.L_x_468:
        /* <DEDUP_REMOVED lines=9> */
.L_x_471:
[----:B------:R-:W-:Y:S05]  /*ec30*/  BSYNC B1 ;  /* 0x0000000000017941 */ /* 0x000fea0003800000 */
.L_x_470:
        /* <DEDUP_REMOVED lines=9> */
.L_x_473:
[----:B------:R-:W-:Y:S05]  /*ecd0*/  BSYNC B1 ;  /* 0x0000000000017941 */ /* 0x000fea0003800000 */
.L_x_472:
        /* <DEDUP_REMOVED lines=9> */
.L_x_475:
[----:B------:R-:W-:Y:S05]  /*ed70*/  BSYNC B1 ;  /* 0x0000000000017941 */ /* 0x000fea0003800000 */
.L_x_474:
        /* <DEDUP_REMOVED lines=9> */
.L_x_477:
[----:B------:R-:W-:Y:S05]  /*ee10*/  BSYNC B1 ;  /* 0x0000000000017941 */ /* 0x000fea0003800000 */
.L_x_476:
        /* <DEDUP_REMOVED lines=9> */
.L_x_479:
[----:B------:R-:W-:Y:S05]  /*eeb0*/  BSYNC B1 ;  /* 0x0000000000017941 */ /* 0x000fea0003800000 */
.L_x_478:
        /* <DEDUP_REMOVED lines=9> */
.L_x_481:
[----:B------:R-:W-:Y:S05]  /*ef50*/  BSYNC B1 ;  /* 0x0000000000017941 */ /* 0x000fea0003800000 */
.L_x_480:
        /* <DEDUP_REMOVED lines=9> */
.L_x_483:
[----:B------:R-:W-:Y:S05]  /*eff0*/  BSYNC B1 ;  /* 0x0000000000017941 */ /* 0x000fea0003800000 */
.L_x_482:
        /* <DEDUP_REMOVED lines=9> */
.L_x_485:
[----:B------:R-:W-:Y:S05]  /*f090*/  BSYNC B1 ;  /* 0x0000000000017941 */ /* 0x000fea0003800000 */
.L_x_484:
        /* <DEDUP_REMOVED lines=9> */
.L_x_487:
[----:B------:R-:W-:Y:S05]  /*f130*/  BSYNC B1 ;  /* 0x0000000000017941 */ /* 0x000fea0003800000 */
.L_x_486:
        /* <DEDUP_REMOVED lines=9> */
.L_x_489:
[----:B------:R-:W-:Y:S05]  /*f1d0*/  BSYNC B1 ;  /* 0x0000000000017941 */ /* 0x000fea0003800000 */
.L_x_488:
        /* <DEDUP_REMOVED lines=9> */
.L_x_491:
[----:B------:R-:W-:Y:S05]  /*f270*/  BSYNC B1 ;  /* 0x0000000000017941 */ /* 0x000fea0003800000 */
.L_x_490:
        /* <DEDUP_REMOVED lines=9> */
.L_x_493:
[----:B------:R-:W-:Y:S05]  /*f310*/  BSYNC B1 ;  /* 0x0000000000017941 */ /* 0x000fea0003800000 */
.L_x_492:
        /* <DEDUP_REMOVED lines=9> */
.L_x_495:
[----:B------:R-:W-:Y:S05]  /*f3b0*/  BSYNC B1 ;  /* 0x0000000000017941 */ /* 0x000fea0003800000 */
.L_x_494:
        /* <DEDUP_REMOVED lines=9> */
.L_x_497:
[----:B------:R-:W-:Y:S05]  /*f450*/  BSYNC B1 ;  /* 0x0000000000017941 */ /* 0x000fea0003800000 */
.L_x_496:
        /* <DEDUP_REMOVED lines=9> */
.L_x_499:
[----:B------:R-:W-:Y:S05]  /*f4f0*/  BSYNC B1 ;  /* 0x0000000000017941 */ /* 0x000fea0003800000 */
.L_x_498:
        /* <DEDUP_REMOVED lines=9> */
.L_x_501:
[----:B------:R-:W-:Y:S05]  /*f590*/  BSYNC B1 ;  /* 0x0000000000017941 */ /* 0x000fea0003800000 */
.L_x_500:
        /* <DEDUP_REMOVED lines=9> */
.L_x_503:
[----:B------:R-:W-:Y:S05]  /*f630*/  BSYNC B1 ;  /* 0x0000000000017941 */ /* 0x000fea0003800000 */
.L_x_502:
        /* <DEDUP_REMOVED lines=9> */
.L_x_505:
[----:B------:R-:W-:Y:S05]  /*f6d0*/  BSYNC B1 ;  /* 0x0000000000017941 */ /* 0x000fea0003800000 */
.L_x_504:
        /* <DEDUP_REMOVED lines=9> */
.L_x_507:
[----:B------:R-:W-:Y:S05]  /*f770*/  BSYNC B1 ;  /* 0x0000000000017941 */ /* 0x000fea0003800000 */
.L_x_506:
        /* <DEDUP_REMOVED lines=9> */
.L_x_509:
[----:B------:R-:W-:Y:S05]  /*f810*/  BSYNC B1 ;  /* 0x0000000000017941 */ /* 0x000fea0003800000 */
.L_x_508:
        /* <DEDUP_REMOVED lines=9> */
.L_x_511:
[----:B------:R-:W-:Y:S05]  /*f8b0*/  BSYNC B1 ;  /* 0x0000000000017941 */ /* 0x000fea0003800000 */
.L_x_510:
        /* <DEDUP_REMOVED lines=9> */
.L_x_513:
[----:B------:R-:W-:Y:S05]  /*f950*/  BSYNC B1 ;  /* 0x0000000000017941 */ /* 0x000fea0003800000 */
.L_x_512:
        /* <DEDUP_REMOVED lines=9> */
.L_x_515:
[----:B------:R-:W-:Y:S05]  /*f9f0*/  BSYNC B1 ;  /* 0x0000000000017941 */ /* 0x000fea0003800000 */
.L_x_514:
        /* <DEDUP_REMOVED lines=9> */
.L_x_517:
[----:B------:R-:W-:Y:S05]  /*fa90*/  BSYNC B1 ;  /* 0x0000000000017941 */ /* 0x000fea0003800000 */
.L_x_516:
        /* <DEDUP_REMOVED lines=9> */
.L_x_519:
[----:B------:R-:W-:Y:S05]  /*fb30*/  BSYNC B1 ;  /* 0x0000000000017941 */ /* 0x000fea0003800000 */
.L_x_518:
        /* <DEDUP_REMOVED lines=9> */
.L_x_521:
[----:B------:R-:W-:Y:S05]  /*fbd0*/  BSYNC B1 ;  /* 0x0000000000017941 */ /* 0x000fea0003800000 */
.L_x_520:
        /* <DEDUP_REMOVED lines=9> */
.L_x_523:
[----:B------:R-:W-:Y:S05]  /*fc70*/  BSYNC B1 ;  /* 0x0000000000017941 */ /* 0x000fea0003800000 */
.L_x_522:
        /* <DEDUP_REMOVED lines=9> */
.L_x_525:
[----:B------:R-:W-:Y:S05]  /*fd10*/  BSYNC B1 ;  /* 0x0000000000017941 */ /* 0x000fea0003800000 */
.L_x_524:
        /* <DEDUP_REMOVED lines=9> */
.L_x_527:
[----:B------:R-:W-:Y:S05]  /*fdb0*/  BSYNC B1 ;  /* 0x0000000000017941 */ /* 0x000fea0003800000 */
.L_x_526:
        /* <DEDUP_REMOVED lines=9> */
.L_x_529:
[----:B------:R-:W-:Y:S05]  /*fe50*/  BSYNC B1 ;  /* 0x0000000000017941 */ /* 0x000fea0003800000 */
.L_x_528:
        /* <DEDUP_REMOVED lines=9> */
.L_x_531:
[----:B------:R-:W-:Y:S05]  /*fef0*/  BSYNC B1 ;  /* 0x0000000000017941 */ /* 0x000fea0003800000 */
.L_x_530:
        /* <DEDUP_REMOVED lines=9> */
.L_x_533:
[----:B------:R-:W-:Y:S05]  /*ff90*/  BSYNC B1 ;  /* 0x0000000000017941 */ /* 0x000fea0003800000 */
.L_x_532:
        /* <DEDUP_REMOVED lines=9> */
.L_x_535:
[----:B------:R-:W-:Y:S05]  /*10030*/  BSYNC B1 ;  /* 0x0000000000017941 */ /* 0x000fea0003800000 */
.L_x_534:
        /* <DEDUP_REMOVED lines=9> */
.L_x_537:
[----:B------:R-:W-:Y:S05]  /*100d0*/  BSYNC B1 ;  /* 0x0000000000017941 */ /* 0x000fea0003800000 */
.L_x_536:
        /* <DEDUP_REMOVED lines=9> */
.L_x_539:
[----:B------:R-:W-:Y:S05]  /*10170*/  BSYNC B1 ;  /* 0x0000000000017941 */ /* 0x000fea0003800000 */
.L_x_538:
        /* <DEDUP_REMOVED lines=9> */
.L_x_541:
[----:B------:R-:W-:Y:S05]  /*10210*/  BSYNC B1 ;  /* 0x0000000000017941 */ /* 0x000fea0003800000 */
.L_x_540:
        /* <DEDUP_REMOVED lines=9> */
.L_x_543:
[----:B------:R-:W-:Y:S05]  /*102b0*/  BSYNC B1 ;  /* 0x0000000000017941 */ /* 0x000fea0003800000 */
.L_x_542:
        /* <DEDUP_REMOVED lines=9> */
.L_x_545:
[----:B------:R-:W-:Y:S05]  /*10350*/  BSYNC B1 ;  /* 0x0000000000017941 */ /* 0x000fea0003800000 */
.L_x_544:
        /* <DEDUP_REMOVED lines=9> */
.L_x_547:
[----:B------:R-:W-:Y:S05]  /*103f0*/  BSYNC B1 ;  /* 0x0000000000017941 */ /* 0x000fea0003800000 */
.L_x_546:
        /* <DEDUP_REMOVED lines=9> */
.L_x_549:
[----:B------:R-:W-:Y:S05]  /*10490*/  BSYNC B1 ;  /* 0x0000000000017941 */ /* 0x000fea0003800000 */
.L_x_548:
        /* <DEDUP_REMOVED lines=9> */
.L_x_551:
[----:B------:R-:W-:Y:S05]  /*10530*/  BSYNC B1 ;  /* 0x0000000000017941 */ /* 0x000fea0003800000 */
.L_x_550:
        /* <DEDUP_REMOVED lines=9> */
.L_x_553:
[----:B------:R-:W-:Y:S05]  /*105d0*/  BSYNC B1 ;  /* 0x0000000000017941 */ /* 0x000fea0003800000 */
.L_x_552:
        /* <DEDUP_REMOVED lines=9> */
.L_x_555:
[----:B------:R-:W-:Y:S05]  /*10670*/  BSYNC B1 ;  /* 0x0000000000017941 */ /* 0x000fea0003800000 */
.L_x_554:
        /* <DEDUP_REMOVED lines=9> */
.L_x_557:
[----:B------:R-:W-:Y:S05]  /*10710*/  BSYNC B1 ;  /* 0x0000000000017941 */ /* 0x000fea0003800000 */
.L_x_556:
        /* <DEDUP_REMOVED lines=9> */
.L_x_559:
[----:B------:R-:W-:Y:S05]  /*107b0*/  BSYNC B1 ;  /* 0x0000000000017941 */ /* 0x000fea0003800000 */
.L_x_558:
        /* <DEDUP_REMOVED lines=9> */
.L_x_561:
[----:B------:R-:W-:Y:S05]  /*10850*/  BSYNC B1 ;  /* 0x0000000000017941 */ /* 0x000fea0003800000 */
.L_x_560:
        /* <DEDUP_REMOVED lines=9> */
.L_x_563:
[----:B------:R-:W-:Y:S05]  /*108f0*/  BSYNC B1 ;  /* 0x0000000000017941 */ /* 0x000fea0003800000 */
.L_x_562:
        /* <DEDUP_REMOVED lines=9> */
.L_x_565:
[----:B------:R-:W-:Y:S05]  /*10990*/  BSYNC B1 ;  /* 0x0000000000017941 */ /* 0x000fea0003800000 */
.L_x_564:
        /* <DEDUP_REMOVED lines=9> */
.L_x_567:
[----:B------:R-:W-:Y:S05]  /*10a30*/  BSYNC B1 ;  /* 0x0000000000017941 */ /* 0x000fea0003800000 */
.L_x_566:
        /* <DEDUP_REMOVED lines=9> */
.L_x_569:
[----:B------:R-:W-:Y:S05]  /*10ad0*/  BSYNC B1 ;  /* 0x0000000000017941 */ /* 0x000fea0003800000 */
.L_x_568:
        /* <DEDUP_REMOVED lines=9> */
.L_x_571:
[----:B------:R-:W-:Y:S05]  /*10b70*/  BSYNC B1 ;  /* 0x0000000000017941 */ /* 0x000fea0003800000 */
.L_x_570:
        /* <DEDUP_REMOVED lines=9> */
.L_x_573:
[----:B------:R-:W-:Y:S05]  /*10c10*/  BSYNC B1 ;  /* 0x0000000000017941 */ /* 0x000fea0003800000 */
.L_x_572:
        /* <DEDUP_REMOVED lines=9> */
.L_x_575:
[----:B------:R-:W-:Y:S05]  /*10cb0*/  BSYNC B1 ;  /* 0x0000000000017941 */ /* 0x000fea0003800000 */
.L_x_574:
        /* <DEDUP_REMOVED lines=9> */
.L_x_577:
[----:B------:R-:W-:Y:S05]  /*10d50*/  BSYNC B1 ;  /* 0x0000000000017941 */ /* 0x000fea0003800000 */
.L_x_576:
        /* <DEDUP_REMOVED lines=9> */
.L_x_579:
[----:B------:R-:W-:Y:S05]  /*10df0*/  BSYNC B1 ;  /* 0x0000000000017941 */ /* 0x000fea0003800000 */
.L_x_578:
        /* <DEDUP_REMOVED lines=9> */
.L_x_581:
[----:B------:R-:W-:Y:S05]  /*10e90*/  BSYNC B1 ;  /* 0x0000000000017941 */ /* 0x000fea0003800000 */
.L_x_580:
        /* <DEDUP_REMOVED lines=9> */
.L_x_583:
[----:B------:R-:W-:Y:S05]  /*10f30*/  BSYNC B1 ;  /* 0x0000000000017941 */ /* 0x000fea0003800000 */
.L_x_582:
        /* <DEDUP_REMOVED lines=9> */
.L_x_585:
[----:B------:R-:W-:Y:S05]  /*10fd0*/  BSYNC B1 ;  /* 0x0000000000017941 */ /* 0x000fea0003800000 */
.L_x_584:
        /* <DEDUP_REMOVED lines=9> */
.L_x_587:
[----:B------:R-:W-:Y:S05]  /*11070*/  BSYNC B1 ;  /* 0x0000000000017941 */ /* 0x000fea0003800000 */
.L_x_586:
        /* <DEDUP_REMOVED lines=9> */
.L_x_589:
[----:B------:R-:W-:Y:S05]  /*11110*/  BSYNC B1 ;  /* 0x0000000000017941 */ /* 0x000fea0003800000 */
.L_x_588:
        /* <DEDUP_REMOVED lines=9> */
.L_x_591:
[----:B------:R-:W-:Y:S05]  /*111b0*/  BSYNC B1 ;  /* 0x0000000000017941 */ /* 0x000fea0003800000 */
.L_x_590:
        /* <DEDUP_REMOVED lines=9> */
.L_x_593:
[----:B------:R-:W-:Y:S05]  /*11250*/  BSYNC B1 ;  /* 0x0000000000017941 */ /* 0x000fea0003800000 */
.L_x_592:
        /* <DEDUP_REMOVED lines=9> */
.L_x_595:
[----:B------:R-:W-:Y:S05]  /*112f0*/  BSYNC B1 ;  /* 0x0000000000017941 */ /* 0x000fea0003800000 */
.L_x_594:
[----:B0----5:R-:W-:Y:S01]  /*11300*/  IMAD.U32 R3, R224, 0x10000, RZ ;  /* 0x00010000e0037824 */ /* 0x021fe200078e00ff */
[----:B------:R-:W-:Y:S01]  /*11310*/  ISETP.GT.AND P2, PT, R0, 0xb8, P1 ;  /* 0x000000b80000780c */ /* 0x000fe20000f44270 */
[----:B------:R-:W-:Y:S02]  /*11320*/  BSSY B1, `(.L_x_596) ;  /* 0x0000007000017945 */ /* 0x000fe40003800000 */
[----:B--2-4-:R-:W-:-:S04]  /*11330*/  FMUL R6, R3, R16 ;  /* 0x0000001003067220 */ /* 0x014fc80000400000 */
[----:B------:R-:W-:-:S05]  /*11340*/  FFMA R6, R117, R2, R6 ;  /* 0x0000000275067223 */ /* 0x000fca0000000006 */
[----:B------:R-:W-:-:S05]  /*11350*/  F2FP.BF16.F32.PACK_AB R6, RZ, R6 ;  /* 0x00000006ff06723e */ /* 0x000fca00000010ff */
[----:B------:R0:W-:Y:S01]  /*11360*/  @P0 STG.E.U16 desc[UR36][R4.64+0x172], R6 ;  /* 0x0001720604000986 */ /* 0x0001e2000c101524 */
[----:B------:R-:W-:Y:S05]  /*11370*/  @!P2 BRA `(.L_x_597) ;  /* 0x000000000004a947 */ /* 0x000fea0003800000 */
[----:B------:R2:W5:Y:S02]  /*11380*/  LDG.E.LTC128B.U16 R224, desc[UR36][R12.64+0x170] ;  /* 0x000170240ce07981 */ /* 0x000564000c1e1520 */
.L_x_597:
[----:B------:R-:W-:Y:S05]  /*11390*/  BSYNC B1 ;  /* 0x0000000000017941 */ /* 0x000fea0003800000 */
.L_x_596:
[----:B-----5:R-:W-:Y:S01]  /*113a0*/  IMAD.U32 R3, R224, 0x10000, RZ ;  /* 0x00010000e0037824 */ /* 0x020fe200078e00ff */
[----:B------:R-:W-:Y:S01]  /*113b0*/  ISETP.GT.AND P1, PT, R0, 0xb9, P1 ;  /* 0x000000b90000780c */ /* 0x000fe20000f24270 */
[----:B0-----:R-:W-:Y:S01]  /*113c0*/  @P2 IMAD.MOV.U32 R4, RZ, RZ, R8 ;  /* 0x000000ffff042224 */ /* 0x001fe200078e0008 */
[----:B------:R-:W-:Y:S01]  /*113d0*/  BSSY B1, `(.L_x_598) ;  /* 0x0000008000017945 */ /* 0x000fe20003800000 */
[----:B------:R-:W-:Y:S01]  /*113e0*/  FMUL R3, R3, R16 ;  /* 0x0000001003037220 */ /* 0x000fe20000400000 */
[----:B------:R-:W-:-:S03]  /*113f0*/  @P2 IMAD.MOV.U32 R5, RZ, RZ, R9 ;  /* 0x000000ffff052224 */ /* 0x000fc600078e0009 */
[----:B------:R-:W-:-:S05]  /*11400*/  FFMA R3, R118, R2, R3 ;  /* 0x0000000276037223 */ /* 0x000fca0000000003 */
[----:B------:R-:W-:-:S05]  /*11410*/  F2FP.BF16.F32.PACK_AB R3, RZ, R3 ;  /* 0x00000003ff03723e */ /* 0x000fca00000010ff */
[----:B------:R0:W-:Y:S01]  /*11420*/  @P2 STG.E.U16 desc[UR36][R4.64+0x170], R3 ;  /* 0x0001700304002986 */ /* 0x0001e2000c101524 */
[----:B------:R-:W-:Y:S05]  /*11430*/  @!P1 BRA `(.L_x_599) ;  /* 0x0000000000049947 */ /* 0x000fea0003800000 */
[----:B------:R4:W5:Y:S02]  /*11440*/  LDG.E.LTC128B.U16 R224, desc[UR36][R12.64+0x172] ;  /* 0x000172240ce07981 */ /* 0x000964000c1e1520 */
.L_x_599:
[----:B------:R-:W-:Y:S05]  /*11450*/  BSYNC B1 ;  /* 0x0000000000017941 */ /* 0x000fea0003800000 */
.L_x_598:
[----:B------:R-:W-:Y:S05]  /*11460*/  @!P1 BRA `(.L_x_600) ;  /* 0x0000005400a89947 */ /* 0x000fea0003800000 */
[----:B0----5:R-:W-:-:S05]  /*11470*/  SHF.L.U32 R3, R224, 0x10, RZ ;  /* 0x00000010e0037819 */ /* 0x021fca00000006ff */
[----:B------:R-:W-:-:S04]  /*11480*/  FMUL R0, R3, R16 ;  /* 0x0000001003007220 */ /* 0x000fc80000400000 */
[----:B------:R-:W-:-:S05]  /*11490*/  FFMA R0, R119, R2, R0 ;  /* 0x0000000277007223 */ /* 0x000fca0000000000 */
[----:B------:R-:W-:-:S05]  /*114a0*/  F2FP.BF16.F32.PACK_AB R0, RZ, R0 ;  /* 0x00000000ff00723e */ /* 0x000fca00000010ff */
[----:B------:R0:W-:Y:S01]  /*114b0*/  STG.E.U16 desc[UR36][R8.64+0x172], R0 ;  /* 0x0001720008007986 */ /* 0x0001e2000c101524 */
[----:B------:R-:W-:Y:S05]  /*114c0*/  BRA `(.L_x_600) ;  /* 0x0000005400907947 */ /* 0x000fea0003800000 */
.L_x_29:
[----:B------:R-:W2:Y:S01]  /*114d0*/  LDL.LU R8, [R1+0xc] ;  /* 0x00000c0001087983 */ /* 0x000ea20000300800 */
[----:B------:R-:W-:-:S03]  /*114e0*/  ULDC.64 UR4, c[0x0][0x5c0] ;  /* 0x0001700000047ab9 */ /* 0x000fc60000000a00 */
[----:B------:R-:W3:Y:S04]  /*114f0*/  LDL.LU R15, [R1+0x64] ;  /* 0x00006400010f7983 */ /* 0x000ee80000300800 */
[----:B------:R-:W4:Y:S04]  /*11500*/  LDL.LU R14, [R1+0x68] ;  /* 0x00006800010e7983 */ /* 0x000f280000300800 */
        /* <DEDUP_REMOVED lines=17> */
[----:B------:R0:W-:Y:S04]  /*11620*/  STL [R1+0x21c], R83 ;  /* 0x00021c5301007387 */ /* 0x0001e80000100800 */
[----:B0-----:R-:W3:Y:S04]  /*11630*/  LDL.LU R83, [R1+0xb4] ;  /* 0x0000b40001537983 */ /* 0x001ee80000300800 */
[----:B------:R0:W-:Y:S04]  /*11640*/  STL [R1+0x218], R84 ;  /* 0x0002185401007387 */ /* 0x0001e80000100800 */
[----:B0-----:R-:W4:Y:S04]  /*11650*/  LDL.LU R84, [R1+0xbc] ;  /* 0x0000bc0001547983 */ /* 0x001f280000300800 */
        /* <DEDUP_REMOVED lines=13> */
[----:B------:R-:W-:Y:S04]  /*11730*/  STL [R1+0x214], R85 ;  /* 0x0002145501007387 */ /* 0x000fe80000100800 */
[----:B------:R0:W-:Y:S04]  /*11740*/  STL [R1+0x210], R86 ;  /* 0x0002105601007387 */ /* 0x0001e80000100800 */
[----:B0-----:R-:W4:Y:S04]  /*11750*/  LDL.LU R86, [R1+0xb8] ;  /* 0x0000b80001567983 */ /* 0x001f280000300800 */
        /* <DEDUP_REMOVED lines=54> */
[----:B------:R0:W-:Y:S01]  /*11ac0*/  STL [R1+0x1a0], R114 ;  /* 0x0001a07201007387 */ /* 0x0001e20000100800 */
[----:B------:R-:W-:-:S03]  /*11ad0*/  LEA R4, P0, R6, UR4, 0x1 ;  /* 0x0000000406047c11 */ /* 0x000fc6000f8008ff */
[----:B0-----:R-:W4:Y:S04]  /*11ae0*/  LDL.LU R114, [R1+0x12c] ;  /* 0x00012c0001727983 */ /* 0x001f280000300800 */
[----:B------:R0:W-:Y:S04]  /*11af0*/  STL [R1+0x19c], R115 ;  /* 0x00019c7301007387 */ /* 0x0001e80000100800 */
[----:B0-----:R-:W4:Y:S04]  /*11b00*/  LDL.LU R115, [R1+0x130] ;  /* 0x0001300001737983 */ /* 0x001f280000300800 */
[----:B------:R0:W-:Y:S01]  /*11b10*/  STL [R1+0x198], R116 ;  /* 0x0001987401007387 */ /* 0x0001e20000100800 */
[----:B------:R-:W-:-:S03]  /*11b20*/  LEA.HI.X R5, R6, UR5, R10, 0x1, P0 ;  /* 0x0000000506057c11 */ /* 0x000fc600080f0c0a */
        /* <DEDUP_REMOVED lines=9> */
[----:B------:R-:W2:Y:S04]  /*11bc0*/  LDL.LU R6, [R1] ;  /* 0x0000000001067983 */ /* 0x000ea80000300800 */
[----:B------:R-:W3:Y:S04]  /*11bd0*/  LDL.LU R7, [R1+0x8] ;  /* 0x0000080001077983 */ /* 0x000ee80000300800 */
[----:B------:R-:W4:Y:S01]  /*11be0*/  LDL.LU R10, [R1+0x7c] ;  /* 0x00007c00010a7983 */ /* 0x000f220000300800 */
[----:B--2---:R-:W-:-:S05]  /*11bf0*/  FMUL R6, R6, R2 ;  /* 0x0000000206067220 */ /* 0x004fca0000400000 */
[----:B------:R-:W-:-:S05]  /*11c00*/  F2FP.BF16.F32.PACK_AB R6, RZ, R6 ;  /* 0x00000006ff06723e */ /* 0x000fca00000010ff */
[----:B------:R0:W-:Y:S04]  /*11c10*/  @P2 STG.E.U16 desc[UR36][R4.64], R6 ;  /* 0x0000000604002986 */ /* 0x0001e8000c101524 */
[----:B0-----:R-:W2:Y:S01]  /*11c20*/  LDL.LU R6, [R1+0x4] ;  /* 0x0000040001067983 */ /* 0x001ea20000300800 */
[----:B------:R-:W-:Y:S01]  /*11c30*/  ISETP.GT.AND P0, PT, R0, 0x1, P1 ;  /* 0x000000010000780c */ /* 0x000fe20000f04270 */
[-C--:B---3--:R-:W-:Y:S01]  /*11c40*/  FMUL R7, R7, R2.reuse ;  /* 0x0000000207077220 */ /* 0x088fe20000400000 */
[----:B------:R-:W-:Y:S01]  /*11c50*/  USHF.L.U32 UR5, UR8, 0x4, URZ ;  /* 0x0000000408057899 */ /* 0x000fe2000800063f */
[----:B------:R-:W-:Y:S01]  /*11c60*/  FMUL R8, R8, R2 ;  /* 0x0000000208087220 */ /* 0x000fe20000400000 */
[----:B------:R-:W-:Y:S02]  /*11c70*/  USHF.L.U64.HI UR4, UR8, 0x4, UR9 ;  /* 0x0000000408047899 */ /* 0x000fe40008010209 */
[----:B------:R-:W-:-:S02]  /*11c80*/  F2FP.BF16.F32.PACK_AB R7, RZ, R7 ;  /* 0x00000007ff07723e */ /* 0x000fc400000010ff */
[----:B------:R-:W-:Y:S02]  /*11c90*/  F2FP.BF16.F32.PACK_AB R8, RZ, R8 ;  /* 0x00000008ff08723e */ /* 0x000fe400000010ff */
[----:B------:R-:W-:Y:S01]  /*11ca0*/  PRMT R9, R7, 0x7610, R9 ;  /* 0x0000761007097816 */ /* 0x000fe20000000009 */
[----:B--2---:R-:W-:-:S05]  /*11cb0*/  FMUL R6, R6, R2 ;  /* 0x0000000206067220 */ /* 0x004fca0000400000 */
[----:B------:R-:W-:-:S05]  /*11cc0*/  F2FP.BF16.F32.PACK_AB R6, RZ, R6 ;  /* 0x00000006ff06723e */ /* 0x000fca00000010ff */
[----:B------:R0:W-:Y:S01]  /*11cd0*/  @P0 STG.E.U16 desc[UR36][R4.64+0x2], R6 ;  /* 0x0000020604000986 */ /* 0x0001e2000c101524 */
[----:B------:R-:W-:-:S04]  /*11ce0*/  ISETP.GT.AND P0, PT, R3, 0x8, PT ;  /* 0x000000080300780c */ /* 0x000fc80003f04270 */
[----:B------:R-:W-:Y:S02]  /*11cf0*/  ISETP.GT.AND P2, PT, R0, RZ, P0 ;  /* 0x000000ff0000720c */ /* 0x000fe40000744270 */
[----:B0-----:R-:W-:-:S04]  /*11d00*/  IADD3 R6, P3, R4, UR5, RZ ;  /* 0x0000000504067c10 */ /* 0x001fc8000ff7e0ff */
[----:B------:R-:W-:-:S07]  /*11d10*/  IADD3.X R7, R5, UR4, RZ, P3, !PT ;  /* 0x0000000405077c10 */ /* 0x000fce0009ffe4ff */
[----:B------:R0:W-:Y:S01]  /*11d20*/  @P2 STG.E.U16 desc[UR36][R6.64], R9 ;  /* 0x0000000906002986 */ /* 0x0001e2000c101524 */
[----:B------:R-:W-:-:S03]  /*11d30*/  ISETP.GT.AND P2, PT, R0, 0x1, P0 ;  /* 0x000000010000780c */ /* 0x000fc60000744270 */
[----:B0-----:R-:W2:Y:S10]  /*11d40*/  LDL.LU R9, [R1+0x5c] ;  /* 0x00005c0001097983 */ /* 0x001eb40000300800 */
[----:B------:R0:W-:Y:S04]  /*11d50*/  @P2 STG.E.U16 desc[UR36][R6.64+0x2], R8 ;  /* 0x0000020806002986 */ /* 0x0001e8000c101524 */
[----:B0-----:R-:W3:Y:S01]  /*11d60*/  LDL.LU R8, [R1+0x10] ;  /* 0x0000100001087983 */ /* 0x001ee20000300800 */
[----:B------:R-:W-:Y:S01]  /*11d70*/  ISETP.GT.AND P2, PT, R0, 0x8, P1 ;  /* 0x000000080000780c */ /* 0x000fe20000f44270 */
[----:B---3--:R-:W-:-:S05]  /*11d80*/  FMUL R8, R8, R2 ;  /* 0x0000000208087220 */ /* 0x008fca0000400000 */
[----:B------:R-:W-:-:S07]  /*11d90*/  F2FP.BF16.F32.PACK_AB R8, RZ, R8 ;  /* 0x00000008ff08723e */ /* 0x000fce00000010ff */
        /* <DEDUP_REMOVED lines=88> */
[-C--:B--2---:R-:W-:Y:S01]  /*12320*/  FMUL R9, R9, R2.reuse ;  /* 0x0000000209097220 */ /* 0x084fe20000400000 */
[----:B------:R-:W-:-:S04]  /*12330*/  FMUL R237, R83, R2 ;  /* 0x0000000253ed7220 */ /* 0x000fc80000400000 */
[----:B------:R-:W-:Y:S01]  /*12340*/  F2FP.BF16.F32.PACK_AB R9, RZ, R9 ;  /* 0x00000009ff09723e */ /* 0x000fe200000010ff */
[----:B----4-:R-:W-:-:S03]  /*12350*/  FMUL R236, R84, R2 ;  /* 0x0000000254ec7220 */ /* 0x010fc60000400000 */
[----:B------:R-:W-:Y:S01]  /*12360*/  PRMT R85, R9, 0x7610, R85 ;  /* 0x0000761009557816 */ /* 0x000fe20000000055 */
[----:B---3--:R-:W-:-:S05]  /*12370*/  FMUL R8, R8, R2 ;  /* 0x0000000208087220 */ /* 0x008fca0000400000 */
[----:B------:R-:W-:-:S05]  /*12380*/  F2FP.BF16.F32.PACK_AB R8, RZ, R8 ;  /* 0x00000008ff08723e */ /* 0x000fca00000010ff */
[----:B------:R0:W-:Y:S04]  /*12390*/  @P2 STG.E.U16 desc[UR36][R6.64+0x50], R8 ;  /* 0x0000500806002986 */ /* 0x0001e8000c101524 */
[----:B0-----:R-:W2:Y:S01]  /*123a0*/  LDL.LU R8, [R1+0x60] ;  /* 0x0000600001087983 */ /* 0x001ea20000300800 */
[----:B------:R-:W-:Y:S01]  /*123b0*/  ISETP.GT.AND P5, PT, R0, 0x30, P1 ;  /* 0x000000300000780c */ /* 0x000fe20000fa4270 */
[-C--:B------:R-:W-:Y:S01]  /*123c0*/  FMUL R15, R15, R2.reuse ;  /* 0x000000020f0f7220 */ /* 0x080fe20000400000 */
[-C--:B------:R-:W-:Y:S01]  /*123d0*/  FMUL R14, R14, R2.reuse ;  /* 0x000000020e0e7220 */ /* 0x080fe20000400000 */
[----:B------:R-:W3:Y:S01]  /*123e0*/  LDL.LU R83, [R1+0x21c] ;  /* 0x00021c0001537983 */ /* 0x000ee20000300800 */
[-C--:B------:R-:W-:Y:S01]  /*123f0*/  FMUL R13, R13, R2.reuse ;  /* 0x000000020d0d7220 */ /* 0x080fe20000400000 */
[-C--:B------:R-:W-:Y:S01]  /*12400*/  FMUL R12, R12, R2.reuse ;  /* 0x000000020c0c7220 */ /* 0x080fe20000400000 */
[-C--:B------:R-:W-:Y:S01]  /*12410*/  FMUL R11, R11, R2.reuse ;  /* 0x000000020b0b7220 */ /* 0x080fe20000400000 */
[----:B------:R-:W4:Y:S01]  /*12420*/  LDL.LU R84, [R1+0x218] ;  /* 0x0002180001547983 */ /* 0x000f220000300800 */
[-C--:B------:R-:W-:Y:S01]  /*12430*/  FMUL R223, R223, R2.reuse ;  /* 0x00000002dfdf7220 */ /* 0x080fe20000400000 */
[-C--:B------:R-:W-:Y:S01]  /*12440*/  FMUL R10, R10, R2.reuse ;  /* 0x000000020a0a7220 */ /* 0x080fe20000400000 */
[-C--:B------:R-:W-:Y:S01]  /*12450*/  FMUL R222, R222, R2.reuse ;  /* 0x00000002dede7220 */ /* 0x080fe20000400000 */
[----:B------:R-:W3:Y:S01]  /*12460*/  LDL.LU R9, [R1+0x17c] ;  /* 0x00017c0001097983 */ /* 0x000ee20000300800 */
[C---:B------:R-:W-:Y:S01]  /*12470*/  ISETP.GT.AND P2, PT, R0.reuse, 0x29, P0 ;  /* 0x000000290000780c */ /* 0x040fe20000744270 */
[-C--:B------:R-:W-:Y:S01]  /*12480*/  FMUL R225, R225, R2.reuse ;  /* 0x00000002e1e17220 */ /* 0x080fe20000400000 */
[C---:B------:R-:W-:Y:S01]  /*12490*/  ISETP.GT.AND P3, PT, R0.reuse, 0x31, P1 ;  /* 0x000000310000780c */ /* 0x040fe20000f64270 */
[-C--:B------:R-:W-:Y:S01]  /*124a0*/  FMUL R227, R227, R2.reuse ;  /* 0x00000002e3e37220 */ /* 0x080fe20000400000 */
[----:B------:R-:W-:Y:S01]  /*124b0*/  ISETP.GT.AND P4, PT, R0, 0x30, P0 ;  /* 0x000000300000780c */ /* 0x000fe20000784270 */
[-C--:B------:R-:W-:Y:S01]  /*124c0*/  FMUL R224, R224, R2.reuse ;  /* 0x00000002e0e07220 */ /* 0x080fe20000400000 */
[----:B------:R-:W-:Y:S01]  /*124d0*/  F2FP.BF16.F32.PACK_AB R15, RZ, R15 ;  /* 0x0000000fff0f723e */ /* 0x000fe200000010ff */
[-C--:B------:R-:W-:Y:S01]  /*124e0*/  FMUL R226, R226, R2.reuse ;  /* 0x00000002e2e27220 */ /* 0x080fe20000400000 */
[-C--:B------:R-:W-:Y:S01]  /*124f0*/  FMUL R229, R229, R2.reuse ;  /* 0x00000002e5e57220 */ /* 0x080fe20000400000 */
[-C--:B------:R-:W-:Y:S01]  /*12500*/  FMUL R231, R231, R2.reuse ;  /* 0x00000002e7e77220 */ /* 0x080fe20000400000 */
[-C--:B------:R-:W-:Y:S01]  /*12510*/  FMUL R228, R228, R2.reuse ;  /* 0x00000002e4e47220 */ /* 0x080fe20000400000 */
[-C--:B------:R-:W-:Y:S01]  /*12520*/  FMUL R230, R230, R2.reuse ;  /* 0x00000002e6e67220 */ /* 0x080fe20000400000 */
[-C--:B------:R-:W-:Y:S01]  /*12530*/  FMUL R233, R233, R2.reuse ;  /* 0x00000002e9e97220 */ /* 0x080fe20000400000 */
[----:B------:R-:W-:Y:S01]  /*12540*/  @P2 STG.E.U16 desc[UR36][R6.64+0x52], R85 ;  /* 0x0000525506002986 */ /* 0x000fe2000c101524 */
[----:B------:R-:W-:Y:S01]  /*12550*/  ISETP.GT.AND P2, PT, R0, 0x38, P1 ;  /* 0x000000380000780c */ /* 0x000fe20000f44270 */
[----:B------:R-:W-:Y:S01]  /*12560*/  FMUL R235, R235, R2 ;  /* 0x00000002ebeb7220 */ /* 0x000fe20000400000 */
[----:B------:R-:W-:Y:S01]  /*12570*/  F2FP.BF16.F32.PACK_AB R14, RZ, R14 ;  /* 0x0000000eff0e723e */ /* 0x000fe200000010ff */
[-C--:B------:R-:W-:Y:S01]  /*12580*/  FMUL R232, R232, R2.reuse ;  /* 0x00000002e8e87220 */ /* 0x080fe20000400000 */
[----:B------:R-:W-:Y:S01]  /*12590*/  F2FP.BF16.F32.PACK_AB R13, RZ, R13 ;  /* 0x0000000dff0d723e */ /* 0x000fe200000010ff */
[----:B------:R-:W-:Y:S01]  /*125a0*/  FMUL R234, R234, R2 ;  /* 0x00000002eaea7220 */ /* 0x000fe20000400000 */
[----:B------:R-:W-:-:S02]  /*125b0*/  F2FP.BF16.F32.PACK_AB R12, RZ, R12 ;  /* 0x0000000cff0c723e */ /* 0x000fc400000010ff */
[----:B------:R-:W-:Y:S02]  /*125c0*/  F2FP.BF16.F32.PACK_AB R11, RZ, R11 ;  /* 0x0000000bff0b723e */ /* 0x000fe400000010ff */
[----:B------:R-:W-:Y:S01]  /*125d0*/  F2FP.BF16.F32.PACK_AB R223, RZ, R223 ;  /* 0x000000dfffdf723e */ /* 0x000fe200000010ff */
[----:B------:R-:W-:Y:S01]  /*125e0*/  FMUL R86, R86, R2 ;  /* 0x0000000256567220 */ /* 0x000fe20000400000 */
[----:B------:R-:W-:Y:S01]  /*125f0*/  F2FP.BF16.F32.PACK_AB R10, RZ, R10 ;  /* 0x0000000aff0a723e */ /* 0x000fe200000010ff */
[----:B------:R-:W-:Y:S01]  /*12600*/  FMUL R87, R87, R2 ;  /* 0x0000000257577220 */ /* 0x000fe20000400000 */
[----:B------:R-:W-:Y:S01]  /*12610*/  F2FP.BF16.F32.PACK_AB R222, RZ, R222 ;  /* 0x000000deffde723e */ /* 0x000fe200000010ff */
[-C--:B------:R-:W-:Y:S01]  /*12620*/  FMUL R88, R88, R2.reuse ;  /* 0x0000000258587220 */ /* 0x080fe20000400000 */
[----:B------:R-:W-:Y:S01]  /*12630*/  F2FP.BF16.F32.PACK_AB R225, RZ, R225 ;  /* 0x000000e1ffe1723e */ /* 0x000fe200000010ff */
[-C--:B------:R-:W-:Y:S01]  /*12640*/  FMUL R89, R89, R2.reuse ;  /* 0x0000000259597220 */ /* 0x080fe20000400000 */
        /* <DEDUP_REMOVED lines=23> */
[----:B------:R-:W-:Y:S01]  /*127c0*/  FMUL R101, R101, R2 ;  /* 0x0000000265657220 */ /* 0x000fe20000400000 */
[----:B------:R-:W-:Y:S01]  /*127d0*/  F2FP.BF16.F32.PACK_AB R236, RZ, R236 ;  /* 0x000000ecffec723e */ /* 0x000fe200000010ff */
[-C--:B------:R-:W-:Y:S01]  /*127e0*/  FMUL R102, R102, R2.reuse ;  /* 0x0000000266667220 */ /* 0x080fe20000400000 */
        /* <DEDUP_REMOVED lines=23> */
[-C--:B--2---:R-:W-:Y:S01]  /*12960*/  FMUL R8, R8, R2.reuse ;  /* 0x0000000208087220 */ /* 0x084fe20000400000 */
[-C--:B------:R-:W-:Y:S01]  /*12970*/  FMUL R22, R22, R2.reuse ;  /* 0x0000000216167220 */ /* 0x080fe20000400000 */
[-C--:B------:R-:W-:Y:S01]  /*12980*/  FMUL R23, R23, R2.reuse ;  /* 0x0000000217177220 */ /* 0x080fe20000400000 */
[-C--:B------:R-:W-:Y:S01]  /*12990*/  FMUL R216, R216, R2.reuse ;  /* 0x00000002d8d87220 */ /* 0x080fe20000400000 */
[----:B------:R-:W-:Y:S01]  /*129a0*/  FMUL R217, R217, R2 ;  /* 0x00000002d9d97220 */ /* 0x000fe20000400000 */
[----:B------:R-:W-:Y:S01]  /*129b0*/  F2FP.BF16.F32.PACK_AB R8, RZ, R8 ;  /* 0x00000008ff08723e */ /* 0x000fe200000010ff */
[-C--:B------:R-:W-:Y:S01]  /*129c0*/  FMUL R218, R218, R2.reuse ;  /* 0x00000002dada7220 */ /* 0x080fe20000400000 */
[-C--:B------:R-:W-:Y:S01]  /*129d0*/  FMUL R219, R219, R2.reuse ;  /* 0x00000002dbdb7220 */ /* 0x080fe20000400000 */
[-C--:B------:R-:W-:Y:S01]  /*129e0*/  FMUL R220, R220, R2.reuse ;  /* 0x00000002dcdc7220 */ /* 0x080fe20000400000 */
[----:B------:R-:W-:Y:S01]  /*129f0*/  FMUL R221, R221, R2 ;  /* 0x00000002dddd7220 */ /* 0x000fe20000400000 */
[----:B------:R0:W-:Y:S01]  /*12a00*/  @P5 STG.E.U16 desc[UR36][R4.64+0x60], R8 ;  /* 0x0000600804005986 */ /* 0x0001e2000c101524 */
[----:B------:R-:W-:-:S03]  /*12a10*/  ISETP.GT.AND P5, PT, R0, 0x31, P0 ;  /* 0x000000310000780c */ /* 0x000fc600007a4270 */
[----:B------:R-:W-:Y:S01]  /*12a20*/  @P3 STG.E.U16 desc[UR36][R4.64+0x62], R15 ;  /* 0x0000620f04003986 */ /* 0x000fe2000c101524 */
[----:B------:R-:W-:-:S03]  /*12a30*/  ISETP.GT.AND P3, PT, R0, 0x39, P1 ;  /* 0x000000390000780c */ /* 0x000fc60000f64270 */
[----:B------:R-:W-:Y:S01]  /*12a40*/  @P4 STG.E.U16 desc[UR36][R6.64+0x60], R14 ;  /* 0x0000600e06004986 */ /* 0x000fe2000c101524 */
[----:B------:R-:W-:Y:S01]  /*12a50*/  ISETP.GT.AND P4, PT, R0, 0x38, P0 ;  /* 0x000000380000780c */ /* 0x000fe20000784270 */
[-C--:B---3--:R-:W-:Y:S01]  /*12a60*/  FMUL R9, R9, R2.reuse ;  /* 0x0000000209097220 */ /* 0x088fe20000400000 */
[----:B------:R-:W-:Y:S01]  /*12a70*/  USHF.L.U64.HI UR11, UR8, 0x8, UR9 ;  /* 0x00000008080b7899 */ /* 0x000fe20008010209 */
[-C--:B------:R-:W-:Y:S01]  /*12a80*/  FMUL R120, R120, R2.reuse ;  /* 0x0000000278787220 */ /* 0x080fe20000400000 */
[----:B------:R-:W-:Y:S01]  /*12a90*/  FMUL R121, R121, R2 ;  /* 0x0000000279797220 */ /* 0x000fe20000400000 */
[----:B------:R-:W-:Y:S01]  /*12aa0*/  @P5 STG.E.U16 desc[UR36][R6.64+0x62], R13 ;  /* 0x0000620d06005986 */ /* 0x000fe2000c101524 */
[----:B------:R-:W-:-:S03]  /*12ab0*/  ISETP.GT.AND P5, PT, R0, 0x39, P0 ;  /* 0x000000390000780c */ /* 0x000fc600007a4270 */
[----:B------:R-:W-:Y:S01]  /*12ac0*/  @P2 STG.E.U16 desc[UR36][R4.64+0x70], R12 ;  /* 0x0000700c04002986 */ /* 0x000fe2000c101524 */
[----:B------:R-:W-:-:S03]  /*12ad0*/  ISETP.GT.AND P2, PT, R0, 0x40, P1 ;  /* 0x000000400000780c */ /* 0x000fc60000f44270 */
[----:B------:R-:W-:Y:S01]  /*12ae0*/  @P3 STG.E.U16 desc[UR36][R4.64+0x72], R11 ;  /* 0x0000720b04003986 */ /* 0x000fe2000c101524 */
[----:B------:R-:W-:-:S03]  /*12af0*/  ISETP.GT.AND P3, PT, R0, 0x41, P1 ;  /* 0x000000410000780c */ /* 0x000fc60000f64270 */
[----:B------:R-:W-:Y:S01]  /*12b00*/  @P4 STG.E.U16 desc[UR36][R6.64+0x70], R223 ;  /* 0x000070df06004986 */ /* 0x000fe2000c101524 */
[----:B------:R-:W-:-:S03]  /*12b10*/  ISETP.GT.AND P4, PT, R0, 0x40, P0 ;  /* 0x000000400000780c */ /* 0x000fc60000784270 */
[----:B------:R1:W-:Y:S01]  /*12b20*/  @P5 STG.E.U16 desc[UR36][R6.64+0x72], R10 ;  /* 0x0000720a06005986 */ /* 0x0003e2000c101524 */
[----:B------:R-:W-:-:S03]  /*12b30*/  ISETP.GT.AND P5, PT, R0, 0x41, P0 ;  /* 0x000000410000780c */ /* 0x000fc600007a4270 */
        /* <DEDUP_REMOVED lines=23> */
[C---:B------:R-:W-:Y:S02]  /*12cb0*/  ISETP.GT.AND P5, PT, R0.reuse, 0x59, P0 ;  /* 0x000000590000780c */ /* 0x040fe400007a4270 */
[----:B0-----:R-:W-:Y:S01]  /*12cc0*/  F2FP.BF16.F32.PACK_AB R8, RZ, R86 ;  /* 0x00000056ff08723e */ /* 0x001fe200000010ff */
[----:B------:R-:W-:Y:S01]  /*12cd0*/  @P2 STG.E.U16 desc[UR36][R4.64+0xb0], R234 ;  /* 0x0000b0ea04002986 */ /* 0x000fe2000c101524 */
[----:B------:R-:W-:Y:S02]  /*12ce0*/  ISETP.GT.AND P2, PT, R0, 0x60, P1 ;  /* 0x000000600000780c */ /* 0x000fe40000f44270 */
[----:B-1----:R-:W-:Y:S01]  /*12cf0*/  PRMT R10, R8, 0x7610, R10 ;  /* 0x00007610080a7816 */ /* 0x002fe2000000000a */
[----:B------:R-:W-:Y:S01]  /*12d00*/  FMUL R122, R122, R2 ;  /* 0x000000027a7a7220 */ /* 0x000fe20000400000 */
[----:B------:R-:W-:Y:S01]  /*12d10*/  F2FP.BF16.F32.PACK_AB R8, RZ, R87 ;  /* 0x00000057ff08723e */ /* 0x000fe200000010ff */
[----:B------:R-:W-:Y:S01]  /*12d20*/  @P3 STG.E.U16 desc[UR36][R4.64+0xb2], R237 ;  /* 0x0000b2ed04003986 */ /* 0x000fe2000c101524 */
[----:B------:R-:W-:-:S03]  /*12d30*/  ISETP.GT.AND P3, PT, R0, 0x61, P1 ;  /* 0x000000610000780c */ /* 0x000fc60000f64270 */
[----:B------:R0:W-:Y:S01]  /*12d40*/  @P4 STG.E.U16 desc[UR36][R6.64+0xb0], R10 ;  /* 0x0000b00a06004986 */ /* 0x0001e2000c101524 */
[----:B------:R-:W-:-:S03]  /*12d50*/  ISETP.GT.AND P4, PT, R0, 0x60, P0 ;  /* 0x000000600000780c */ /* 0x000fc60000784270 */
[----:B------:R-:W-:Y:S01]  /*12d60*/  @P5 STG.E.U16 desc[UR36][R6.64+0xb2], R236 ;  /* 0x0000b2ec06005986 */ /* 0x000fe2000c101524 */
[----:B------:R-:W-:Y:S01]  /*12d70*/  ISETP.GT.AND P5, PT, R0, 0x61, P0 ;  /* 0x000000610000780c */ /* 0x000fe200007a4270 */
[-C--:B------:R-:W-:Y:S01]  /*12d80*/  FMUL R123, R123, R2.reuse ;  /* 0x000000027b7b7220 */ /* 0x080fe20000400000 */
[-C--:B------:R-:W-:Y:S01]  /*12d90*/  FMUL R124, R124, R2.reuse ;  /* 0x000000027c7c7220 */ /* 0x080fe20000400000 */
[-C--:B------:R-:W-:Y:S01]  /*12da0*/  FMUL R125, R125, R2.reuse ;  /* 0x000000027d7d7220 */ /* 0x080fe20000400000 */
[-C--:B------:R-:W-:Y:S01]  /*12db0*/  FMUL R126, R126, R2.reuse ;  /* 0x000000027e7e7220 */ /* 0x080fe20000400000 */
[-C--:B------:R-:W-:Y:S01]  /*12dc0*/  FMUL R127, R127, R2.reuse ;  /* 0x000000027f7f7220 */ /* 0x080fe20000400000 */
[-C--:B------:R-:W-:Y:S01]  /*12dd0*/  FMUL R129, R129, R2.reuse ;  /* 0x0000000281817220 */ /* 0x080fe20000400000 */
[----:B0-----:R-:W-:Y:S01]  /*12de0*/  PRMT R10, R8, 0x7610, R10 ;  /* 0x00007610080a7816 */ /* 0x001fe2000000000a */
[----:B------:R-:W-:Y:S01]  /*12df0*/  FMUL R128, R128, R2 ;  /* 0x0000000280807220 */ /* 0x000fe20000400000 */
[----:B------:R-:W-:Y:S01]  /*12e00*/  F2FP.BF16.F32.PACK_AB R8, RZ, R88 ;  /* 0x00000058ff08723e */ /* 0x000fe200000010ff */
[-C--:B------:R-:W-:Y:S01]  /*12e10*/  FMUL R130, R130, R2.reuse ;  /* 0x0000000282827220 */ /* 0x080fe20000400000 */
[----:B------:R-:W-:Y:S01]  /*12e20*/  FMUL R131, R131, R2 ;  /* 0x0000000283837220 */ /* 0x000fe20000400000 */
[----:B------:R0:W-:Y:S01]  /*12e30*/  @P2 STG.E.U16 desc[UR36][R4.64+0xc0], R10 ;  /* 0x0000c00a04002986 */ /* 0x0001e2000c101524 */
[----:B------:R-:W-:-:S02]  /*12e40*/  ISETP.GT.AND P2, PT, R0, 0x68, P1 ;  /* 0x000000680000780c */ /* 0x000fc40000f44270 */
[----:B------:R-:W-:Y:S01]  /*12e50*/  PRMT R11, R8, 0x7610, R11 ;  /* 0x00007610080b7816 */ /* 0x000fe2000000000b */
        /* <DEDUP_REMOVED lines=8> */
[----:B0-----:R-:W-:Y:S01]  /*12ee0*/  F2FP.BF16.F32.PACK_AB R10, RZ, R89 ;  /* 0x00000059ff0a723e */ /* 0x001fe200000010ff */
[----:B------:R-:W-:Y:S03]  /*12ef0*/  @P3 STG.E.U16 desc[UR36][R4.64+0xc2], R11 ;  /* 0x0000c20b04003986 */ /* 0x000fe6000c101524 */
[----:B------:R-:W-:Y:S01]  /*12f00*/  PRMT R12, R10, 0x7610, R12 ;  /* 0x000076100a0c7816 */ /* 0x000fe2000000000c */
[-C--:B------:R-:W-:Y:S01]  /*12f10*/  FMUL R139, R139, R2.reuse ;  /* 0x000000028b8b7220 */ /* 0x080fe20000400000 */
[C---:B------:R-:W-:Y:S01]  /*12f20*/  ISETP.GT.AND P3, PT, R0.reuse, 0x69, P1 ;  /* 0x000000690000780c */ /* 0x040fe20000f64270 */
[----:B------:R-:W-:Y:S01]  /*12f30*/  FMUL R141, R141, R2 ;  /* 0x000000028d8d7220 */ /* 0x000fe20000400000 */
[----:B------:R-:W-:Y:S01]  /*12f40*/  F2FP.BF16.F32.PACK_AB R10, RZ, R91 ;  /* 0x0000005bff0a723e */ /* 0x000fe200000010ff */
[----:B------:R-:W-:Y:S01]  /*12f50*/  @P4 STG.E.U16 desc[UR36][R6.64+0xc0], R12 ;  /* 0x0000c00c06004986 */ /* 0x000fe2000c101524 */
[----:B------:R-:W-:-:S03]  /*12f60*/  ISETP.GT.AND P4, PT, R0, 0x68, P0 ;  /* 0x000000680000780c */ /* 0x000fc60000784270 */
[----:B------:R0:W-:Y:S01]  /*12f70*/  @P5 STG.E.U16 desc[UR36][R6.64+0xc2], R8 ;  /* 0x0000c20806005986 */ /* 0x0001e2000c101524 */
[----:B------:R-:W-:-:S03]  /*12f80*/  ISETP.GT.AND P5, PT, R0, 0x69, P0 ;  /* 0x000000690000780c */ /* 0x000fc600007a4270 */
[----:B------:R1:W-:Y:S01]  /*12f90*/  @P2 STG.E.U16 desc[UR36][R4.64+0xd0], R10 ;  /* 0x0000d00a04002986 */ /* 0x0003e2000c101524 */
[----:B------:R-:W-:Y:S01]  /*12fa0*/  ISETP.GT.AND P2, PT, R0, 0x70, P1 ;  /* 0x000000700000780c */ /* 0x000fe20000f44270 */
[-C--:B------:R-:W-:Y:S01]  /*12fb0*/  FMUL R140, R140, R2.reuse ;  /* 0x000000028c8c7220 */ /* 0x080fe20000400000 */
[-C--:B------:R-:W-:Y:S01]  /*12fc0*/  FMUL R142, R142, R2.reuse ;  /* 0x000000028e8e7220 */ /* 0x080fe20000400000 */
[-C--:B------:R-:W-:Y:S01]  /*12fd0*/  FMUL R143, R143, R2.reuse ;  /* 0x000000028f8f7220 */ /* 0x080fe20000400000 */
[-C--:B------:R-:W-:Y:S01]  /*12fe0*/  FMUL R145, R145, R2.reuse ;  /* 0x0000000291917220 */ /* 0x080fe20000400000 */
[-C--:B------:R-:W-:Y:S01]  /*12ff0*/  FMUL R144, R144, R2.reuse ;  /* 0x0000000290907220 */ /* 0x080fe20000400000 */
[----:B------:R-:W-:Y:S01]  /*13000*/  FMUL R146, R146, R2 ;  /* 0x0000000292927220 */ /* 0x000fe20000400000 */
[----:B0-----:R-:W-:Y:S01]  /*13010*/  F2FP.BF16.F32.PACK_AB R8, RZ, R92 ;  /* 0x0000005cff08723e */ /* 0x001fe200000010ff */
[-C--:B------:R-:W-:Y:S01]  /*13020*/  FMUL R147, R147, R2.reuse ;  /* 0x0000000293937220 */ /* 0x080fe20000400000 */
[-C--:B------:R-:W-:Y:S01]  /*13030*/  FMUL R149, R149, R2.reuse ;  /* 0x0000000295957220 */ /* 0x080fe20000400000 */
[-C--:B------:R-:W-:Y:S01]  /*13040*/  FMUL R148, R148, R2.reuse ;  /* 0x0000000294947220 */ /* 0x080fe20000400000 */
[----:B-1----:R-:W-:Y:S01]  /*13050*/  F2FP.BF16.F32.PACK_AB R10, RZ, R93 ;  /* 0x0000005dff0a723e */ /* 0x002fe200000010ff */
[-C--:B------:R-:W-:Y:S01]  /*13060*/  FMUL R150, R150, R2.reuse ;  /* 0x0000000296967220 */ /* 0x080fe20000400000 */
[----:B------:R-:W-:Y:S01]  /*13070*/  PRMT R11, R8, 0x7610, R11 ;  /* 0x00007610080b7816 */ /* 0x000fe2000000000b */
[-C--:B------:R-:W-:Y:S01]  /*13080*/  FMUL R151, R151, R2.reuse ;  /* 0x0000000297977220 */ /* 0x080fe20000400000 */
[----:B------:R-:W-:Y:S01]  /*13090*/  PRMT R12, R10, 0x7610, R12 ;  /* 0x000076100a0c7816 */ /* 0x000fe2000000000c */
[----:B------:R-:W-:Y:S01]  /*130a0*/  FMUL R153, R153, R2 ;  /* 0x0000000299997220 */ /* 0x000fe20000400000 */
[----:B------:R-:W-:Y:S01]  /*130b0*/  F2FP.BF16.F32.PACK_AB R8, RZ, R94 ;  /* 0x0000005eff08723e */ /* 0x000fe200000010ff */
[----:B------:R-:W-:Y:S01]  /*130c0*/  @P3 STG.E.U16 desc[UR36][R4.64+0xd2], R11 ;  /* 0x0000d20b04003986 */ /* 0x000fe2000c101524 */
[----:B------:R-:W-:-:S02]  /*130d0*/  ISETP.GT.AND P3, PT, R0, 0x71, P1 ;  /* 0x000000710000780c */ /* 0x000fc40000f64270 */
        /* <DEDUP_REMOVED lines=27> */
[----:B------:R-:W-:Y:S04]  /*13290*/  @P4 STG.E.U16 desc[UR36][R6.64+0xe0], R12 ;  /* 0x0000e00c06004986 */ /* 0x000fe8000c101524 */
        /* <DEDUP_REMOVED lines=18> */
[----:B------:R-:W-:Y:S01]  /*133c0*/  ISETP.GT.AND P2, PT, R0, 0x80, P1 ;  /* 0x000000800000780c */ /* 0x000fe20000f44270 */
[----:B------:R-:W-:Y:S01]  /*133d0*/  FMUL R177, R177, R2 ;  /* 0x00000002b1b17220 */ /* 0x000fe20000400000 */
[----:B------:R-:W-:Y:S01]  /*133e0*/  F2FP.BF16.F32.PACK_AB R8, RZ, R102 ;  /* 0x00000066ff08723e */ /* 0x000fe200000010ff */
[----:B------:R0:W-:Y:S01]  /*133f0*/  @P3 STG.E.U16 desc[UR36][R4.64+0xf2], R11 ;  /* 0x0000f20b04003986 */ /* 0x0001e2000c101524 */
[----:B------:R-:W-:-:S02]  /*13400*/  PRMT R12, R10, 0x7610, R12 ;  /* 0x000076100a0c7816 */ /* 0x000fc4000000000c */
[----:B------:R-:W-:Y:S01]  /*13410*/  F2FP.BF16.F32.PACK_AB R10, RZ, R103 ;  /* 0x00000067ff0a723e */ /* 0x000fe200000010ff */
[-C--:B------:R-:W-:Y:S01]  /*13420*/  FMUL R176, R176, R2.reuse ;  /* 0x00000002b0b07220 */ /* 0x080fe20000400000 */
[----:B------:R-:W-:Y:S01]  /*13430*/  ISETP.GT.AND P3, PT, R0, 0x81, P1 ;  /* 0x000000810000780c */ /* 0x000fe20000f64270 */
[----:B------:R1:W-:Y:S01]  /*13440*/  @P4 STG.E.U16 desc[UR36][R6.64+0xf0], R12 ;  /* 0x0000f00c06004986 */ /* 0x0003e2000c101524 */
[-C--:B------:R-:W-:Y:S01]  /*13450*/  FMUL R178, R178, R2.reuse ;  /* 0x00000002b2b27220 */ /* 0x080fe20000400000 */
[-C--:B------:R-:W-:Y:S01]  /*13460*/  FMUL R179, R179, R2.reuse ;  /* 0x00000002b3b37220 */ /* 0x080fe20000400000 */
[-C--:B------:R-:W-:Y:S01]  /*13470*/  FMUL R181, R181, R2.reuse ;  /* 0x00000002b5b57220 */ /* 0x080fe20000400000 */
[-C--:B------:R-:W-:Y:S01]  /*13480*/  FMUL R180, R180, R2.reuse ;  /* 0x00000002b4b47220 */ /* 0x080fe20000400000 */
[-C--:B------:R-:W-:Y:S01]  /*13490*/  FMUL R182, R182, R2.reuse ;  /* 0x00000002b6b67220 */ /* 0x080fe20000400000 */
[----:B0-----:R-:W-:Y:S01]  /*134a0*/  PRMT R11, R8, 0x7610, R11 ;  /* 0x00007610080b7816 */ /* 0x001fe2000000000b */
[-C--:B------:R-:W-:Y:S01]  /*134b0*/  FMUL R183, R183, R2.reuse ;  /* 0x00000002b7b77220 */ /* 0x080fe20000400000 */
[----:B------:R-:W-:Y:S01]  /*134c0*/  PRMT R8, R10, 0x7610, R8 ;  /* 0x000076100a087816 */ /* 0x000fe20000000008 */
[----:B------:R-:W-:Y:S01]  /*134d0*/  FMUL R185, R185, R2 ;  /* 0x00000002b9b97220 */ /* 0x000fe20000400000 */
[----:B------:R-:W-:Y:S01]  /*134e0*/  F2FP.BF16.F32.PACK_AB R10, RZ, R104 ;  /* 0x00000068ff0a723e */ /* 0x000fe200000010ff */
[----:B------:R0:W-:Y:S01]  /*134f0*/  @P5 STG.E.U16 desc[UR36][R6.64+0xf2], R11 ;  /* 0x0000f20b06005986 */ /* 0x0001e2000c101524 */
[----:B------:R-:W-:-:S02]  /*13500*/  ISETP.GT.AND P4, PT, R0, 0x80, P0 ;  /* 0x000000800000780c */ /* 0x000fc40000784270 */
[----:B-1----:R-:W-:Y:S01]  /*13510*/  PRMT R12, R10, 0x7610, R12 ;  /* 0x000076100a0c7816 */ /* 0x002fe2000000000c */
[----:B------:R1:W-:Y:S01]  /*13520*/  @P2 STG.E.U16 desc[UR36][R4.64+0x100], R8 ;  /* 0x0001000804002986 */ /* 0x0003e2000c101524 */
[----:B------:R-:W-:Y:S02]  /*13530*/  F2FP.BF16.F32.PACK_AB R14, RZ, R105 ;  /* 0x00000069ff0e723e */ /* 0x000fe400000010ff */
[----:B------:R-:W-:Y:S01]  /*13540*/  ISETP.GT.AND P5, PT, R0, 0x81, P0 ;  /* 0x000000810000780c */ /* 0x000fe200007a4270 */
[----:B------:R-:W-:Y:S01]  /*13550*/  FMUL R184, R184, R2 ;  /* 0x00000002b8b87220 */ /* 0x000fe20000400000 */
[----:B------:R-:W-:Y:S01]  /*13560*/  ISETP.GT.AND P2, PT, R0, 0x88, P1 ;  /* 0x000000880000780c */ /* 0x000fe20000f44270 */
[----:B------:R-:W-:Y:S01]  /*13570*/  @P3 STG.E.U16 desc[UR36][R4.64+0x102], R12 ;  /* 0x0001020c04003986 */ /* 0x000fe2000c101524 */
[----:B------:R-:W-:Y:S02]  /*13580*/  F2FP.BF16.F32.PACK_AB R13, RZ, R106 ;  /* 0x0000006aff0d723e */ /* 0x000fe400000010ff */
[----:B------:R-:W-:Y:S01]  /*13590*/  PRMT R10, R14, 0x7610, R10 ;  /* 0x000076100e0a7816 */ /* 0x000fe2000000000a */
[-C--:B------:R-:W-:Y:S01]  /*135a0*/  FMUL R186, R186, R2.reuse ;  /* 0x00000002baba7220 */ /* 0x080fe20000400000 */
[----:B------:R-:W-:Y:S01]  /*135b0*/  ISETP.GT.AND P3, PT, R0, 0x89, P1 ;  /* 0x000000890000780c */ /* 0x000fe20000f64270 */
[-C--:B------:R-:W-:Y:S01]  /*135c0*/  FMUL R187, R187, R2.reuse ;  /* 0x00000002bbbb7220 */ /* 0x080fe20000400000 */
[----:B------:R-:W-:Y:S01]  /*135d0*/  F2FP.BF16.F32.PACK_AB R14, RZ, R107 ;  /* 0x0000006bff0e723e */ /* 0x000fe200000010ff */
[-C--:B------:R-:W-:Y:S01]  /*135e0*/  FMUL R189, R189, R2.reuse ;  /* 0x00000002bdbd7220 */ /* 0x080fe20000400000 */
[----:B0-----:R-:W-:Y:S01]  /*135f0*/  PRMT R11, R13, 0x7610, R11 ;  /* 0x000076100d0b7816 */ /* 0x001fe2000000000b */
[----:B------:R-:W-:Y:S01]  /*13600*/  FMUL R188, R188, R2 ;  /* 0x00000002bcbc7220 */ /* 0x000fe20000400000 */
[----:B-1----:R-:W-:Y:S01]  /*13610*/  PRMT R8, R14, 0x7610, R8 ;  /* 0x000076100e087816 */ /* 0x002fe20000000008 */
[----:B------:R0:W-:Y:S01]  /*13620*/  @P4 STG.E.U16 desc[UR36][R6.64+0x100], R10 ;  /* 0x0001000a06004986 */ /* 0x0001e2000c101524 */
[----:B------:R-:W-:-:S02]  /*13630*/  F2FP.BF16.F32.PACK_AB R13, RZ, R108 ;  /* 0x0000006cff0d723e */ /* 0x000fc400000010ff */
[C---:B------:R-:W-:Y:S01]  /*13640*/  ISETP.GT.AND P4, PT, R0.reuse, 0x88, P0 ;  /* 0x000000880000780c */ /* 0x040fe20000784270 */
[----:B------:R-:W-:Y:S01]  /*13650*/  @P5 STG.E.U16 desc[UR36][R6.64+0x102], R11 ;  /* 0x0001020b06005986 */ /* 0x000fe2000c101524 */
[----:B------:R-:W-:-:S03]  /*13660*/  ISETP.GT.AND P5, PT, R0, 0x89, P0 ;  /* 0x000000890000780c */ /* 0x000fc600007a4270 */
[----:B------:R1:W-:Y:S01]  /*13670*/  @P2 STG.E.U16 desc[UR36][R4.64+0x110], R8 ;  /* 0x0001100804002986 */ /* 0x0003e2000c101524 */
[----:B------:R-:W-:-:S03]  /*13680*/  ISETP.GT.AND P2, PT, R0, 0x90, P1 ;  /* 0x000000900000780c */ /* 0x000fc60000f44270 */
[----:B------:R-:W-:Y:S01]  /*13690*/  @P3 STG.E.U16 desc[UR36][R4.64+0x112], R13 ;  /* 0x0001120d04003986 */ /* 0x000fe2000c101524 */
[----:B0-----:R-:W-:Y:S02]  /*136a0*/  F2FP.BF16.F32.PACK_AB R10, RZ, R110 ;  /* 0x0000006eff0a723e */ /* 0x001fe400000010ff */
[----:B------:R-:W-:Y:S01]  /*136b0*/  ISETP.GT.AND P3, PT, R0, 0x91, P1 ;  /* 0x000000910000780c */ /* 0x000fe20000f64270 */
[-C--:B------:R-:W-:Y:S01]  /*136c0*/  FMUL R190, R190, R2.reuse ;  /* 0x00000002bebe7220 */ /* 0x080fe20000400000 */
[----:B------:R-:W-:Y:S01]  /*136d0*/  F2FP.BF16.F32.PACK_AB R12, RZ, R109 ;  /* 0x0000006dff0c723e */ /* 0x000fe200000010ff */
[-C--:B------:R-:W-:Y:S01]  /*136e0*/  FMUL R191, R191, R2.reuse ;  /* 0x00000002bfbf7220 */ /* 0x080fe20000400000 */
[----:B------:R-:W-:Y:S01]  /*136f0*/  PRMT R14, R10, 0x7610, R14 ;  /* 0x000076100a0e7816 */ /* 0x000fe2000000000e */
[----:B------:R-:W-:Y:S01]  /*13700*/  FMUL R193, R193, R2 ;  /* 0x00000002c1c17220 */ /* 0x000fe20000400000 */
[----:B-1----:R-:W-:Y:S01]  /*13710*/  F2FP.BF16.F32.PACK_AB R8, RZ, R112 ;  /* 0x00000070ff08723e */ /* 0x002fe200000010ff */
[----:B------:R-:W-:Y:S01]  /*13720*/  FMUL R192, R192, R2 ;  /* 0x00000002c0c07220 */ /* 0x000fe20000400000 */
[----:B------:R-:W-:Y:S01]  /*13730*/  F2FP.BF16.F32.PACK_AB R11, RZ, R111 ;  /* 0x0000006fff0b723e */ /* 0x000fe200000010ff */
[----:B------:R0:W-:Y:S01]  /*13740*/  @P4 STG.E.U16 desc[UR36][R6.64+0x110], R12 ;  /* 0x0001100c06004986 */ /* 0x0001e2000c101524 */
[----:B------:R-:W-:-:S02]  /*13750*/  ISETP.GT.AND P4, PT, R0, 0x90, P0 ;  /* 0x000000900000780c */ /* 0x000fc40000784270 */
[----:B------:R-:W-:Y:S01]  /*13760*/  F2FP.BF16.F32.PACK_AB R10, RZ, R113 ;  /* 0x00000071ff0a723e */ /* 0x000fe200000010ff */
[----:B------:R1:W-:Y:S01]  /*13770*/  @P5 STG.E.U16 desc[UR36][R6.64+0x112], R14 ;  /* 0x0001120e06005986 */ /* 0x0003e2000c101524 */
[----:B------:R-:W-:-:S03]  /*13780*/  ISETP.GT.AND P5, PT, R0, 0x91, P0 ;  /* 0x000000910000780c */ /* 0x000fc600007a4270 */
[----:B------:R2:W-:Y:S01]  /*13790*/  @P2 STG.E.U16 desc[UR36][R4.64+0x120], R11 ;  /* 0x0001200b04002986 */ /* 0x0005e2000c101524 */
[----:B------:R-:W-:Y:S02]  /*137a0*/  ISETP.GT.AND P2, PT, R0, 0x98, P1 ;  /* 0x000000980000780c */ /* 0x000fe40000f44270 */
[----:B0-----:R-:W-:Y:S01]  /*137b0*/  PRMT R12, R8, 0x7610, R12 ;  /* 0x00007610080c7816 */ /* 0x001fe2000000000c */
[----:B------:R-:W-:Y:S01]  /*137c0*/  FMUL R194, R194, R2 ;  /* 0x00000002c2c27220 */ /* 0x000fe20000400000 */
[----:B------:R-:W-:Y:S01]  /*137d0*/  F2FP.BF16.F32.PACK_AB R8, RZ, R114 ;  /* 0x00000072ff08723e */ /* 0x000fe200000010ff */
[-C--:B------:R-:W-:Y:S01]  /*137e0*/  FMUL R195, R195, R2.reuse ;  /* 0x00000002c3c37220 */ /* 0x080fe20000400000 */
[----:B------:R-:W-:Y:S01]  /*137f0*/  PRMT R13, R10, 0x7610, R13 ;  /* 0x000076100a0d7816 */ /* 0x000fe2000000000d */
[----:B------:R0:W-:Y:S01]  /*13800*/  @P3 STG.E.U16 desc[UR36][R4.64+0x122], R12 ;  /* 0x0001220c04003986 */ /* 0x0001e2000c101524 */
[----:B------:R-:W-:Y:S02]  /*13810*/  ISETP.GT.AND P3, PT, R0, 0x99, P1 ;  /* 0x000000990000780c */ /* 0x000fe40000f64270 */
[----:B------:R-:W-:Y:S01]  /*13820*/  F2FP.BF16.F32.PACK_AB R10, RZ, R115 ;  /* 0x00000073ff0a723e */ /* 0x000fe200000010ff */
[-C--:B------:R-:W-:Y:S01]  /*13830*/  FMUL R197, R197, R2.reuse ;  /* 0x00000002c5c57220 */ /* 0x080fe20000400000 */
[----:B-1----:R-:W-:Y:S01]  /*13840*/  PRMT R14, R8, 0x7610, R14 ;  /* 0x00007610080e7816 */ /* 0x002fe2000000000e */
[----:B------:R-:W-:Y:S01]  /*13850*/  FMUL R196, R196, R2 ;  /* 0x00000002c4c47220 */ /* 0x000fe20000400000 */
[----:B------:R-:W-:Y:S01]  /*13860*/  F2FP.BF16.F32.PACK_AB R8, RZ, R116 ;  /* 0x00000074ff08723e */ /* 0x000fe200000010ff */
[----:B------:R-:W3:Y:S01]  /*13870*/  LDL.LU R85, [R1+0x214] ;  /* 0x0002140001557983 */ /* 0x000ee20000300800 */
[----:B--2---:R-:W-:-:S03]  /*13880*/  PRMT R11, R10, 0x7610, R11 ;  /* 0x000076100a0b7816 */ /* 0x004fc6000000000b */
[----:B------:R1:W-:Y:S01]  /*13890*/  @P4 STG.E.U16 desc[UR36][R6.64+0x120], R13 ;  /* 0x0001200d06004986 */ /* 0x0003e2000c101524 */
[----:B0-----:R-:W-:Y:S02]  /*138a0*/  PRMT R12, R8, 0x7610, R12 ;  /* 0x00007610080c7816 */ /* 0x001fe4000000000c */
[C---:B------:R-:W-:Y:S01]  /*138b0*/  ISETP.GT.AND P4, PT, R0.reuse, 0x98, P0 ;  /* 0x000000980000780c */ /* 0x040fe20000784270 */
[----:B------:R0:W-:Y:S01]  /*138c0*/  @P5 STG.E.U16 desc[UR36][R6.64+0x122], R14 ;  /* 0x0001220e06005986 */ /* 0x0001e2000c101524 */
[----:B------:R-:W-:-:S03]  /*138d0*/  ISETP.GT.AND P5, PT, R0, 0x99, P0 ;  /* 0x000000990000780c */ /* 0x000fc600007a4270 */
[----:B------:R-:W-:Y:S01]  /*138e0*/  @P2 STG.E.U16 desc[UR36][R4.64+0x130], R11 ;  /* 0x0001300b04002986 */ /* 0x000fe2000c101524 */
[C---:B------:R-:W-:Y:S02]  /*138f0*/  ISETP.GT.AND P2, PT, R0.reuse, 0xa0, P1 ;  /* 0x000000a00000780c */ /* 0x040fe40000f44270 */
[----:B------:R-:W-:Y:S01]  /*13900*/  F2FP.BF16.F32.PACK_AB R10, RZ, R117 ;  /* 0x00000075ff0a723e */ /* 0x000fe200000010ff */
[----:B------:R-:W-:Y:S01]  /*13910*/  @P3 STG.E.U16 desc[UR36][R4.64+0x132], R12 ;  /* 0x0001320c04003986 */ /* 0x000fe2000c101524 */
[----:B------:R-:W-:Y:S02]  /*13920*/  F2FP.BF16.F32.PACK_AB R8, RZ, R118 ;  /* 0x00000076ff08723e */ /* 0x000fe400000010ff */
[----:B------:R-:W-:Y:S01]  /*13930*/  ISETP.GT.AND P3, PT, R0, 0xa1, P1 ;  /* 0x000000a10000780c */ /* 0x000fe20000f64270 */
[----:B------:R-:W2:Y:S01]  /*13940*/  LDL.LU R86, [R1+0x210] ;  /* 0x0002100001567983 */ /* 0x000ea20000300800 */
[----:B-1----:R-:W-:Y:S02]  /*13950*/  PRMT R13, R10, 0x7610, R13 ;  /* 0x000076100a0d7816 */ /* 0x002fe4000000000d */
[----:B0-----:R-:W-:Y:S01]  /*13960*/  PRMT R14, R8, 0x7610, R14 ;  /* 0x00007610080e7816 */ /* 0x001fe2000000000e */
[----:B------:R-:W2:Y:S01]  /*13970*/  LDL.LU R87, [R1+0x20c] ;  /* 0x00020c0001577983 */ /* 0x000ea20000300800 */
[----:B------:R-:W-:-:S02]  /*13980*/  F2FP.BF16.F32.PACK_AB R10, RZ, R119 ;  /* 0x00000077ff0a723e */ /* 0x000fc400000010ff */
[----:B------:R-:W-:Y:S01]  /*13990*/  F2FP.BF16.F32.PACK_AB R8, RZ, R16 ;  /* 0x00000010ff08723e */ /* 0x000fe200000010ff */
[----:B------:R-:W-:Y:S01]  /*139a0*/  @P4 STG.E.U16 desc[UR36][R6.64+0x130], R13 ;  /* 0x0001300d06004986 */ /* 0x000fe2000c101524 */
[----:B------:R-:W-:-:S03]  /*139b0*/  ISETP.GT.AND P4, PT, R0, 0xa0, P0 ;  /* 0x000000a00000780c */ /* 0x000fc60000784270 */
[----:B------:R-:W-:Y:S01]  /*139c0*/  @P5 STG.E.U16 desc[UR36][R6.64+0x132], R14 ;  /* 0x0001320e06005986 */ /* 0x000fe2000c101524 */
[----:B------:R-:W-:-:S03]  /*139d0*/  ISETP.GT.AND P5, PT, R0, 0xa1, P0 ;  /* 0x000000a10000780c */ /* 0x000fc600007a4270 */
[----:B------:R0:W-:Y:S01]  /*139e0*/  @P2 STG.E.U16 desc[UR36][R4.64+0x140], R10 ;  /* 0x0001400a04002986 */ /* 0x0001e2000c101524 */
[----:B------:R-:W-:-:S03]  /*139f0*/  ISETP.GT.AND P2, PT, R0, 0xa8, P1 ;  /* 0x000000a80000780c */ /* 0x000fc60000f44270 */
[----:B------:R1:W-:Y:S01]  /*13a00*/  @P3 STG.E.U16 desc[UR36][R4.64+0x142], R8 ;  /* 0x0001420804003986 */ /* 0x0003e2000c101524 */
[C---:B------:R-:W-:Y:S02]  /*13a10*/  ISETP.GT.AND P3, PT, R0.reuse, 0xa9, P1 ;  /* 0x000000a90000780c */ /* 0x040fe40000f64270 */
[----:B------:R-:W-:Y:S01]  /*13a20*/  F2FP.BF16.F32.PACK_AB R17, RZ, R17 ;  /* 0x00000011ff11723e */ /* 0x000fe200000010ff */
[----:B------:R-:W2:Y:S01]  /*13a30*/  LDL.LU R88, [R1+0x208] ;  /* 0x0002080001587983 */ /* 0x000ea20000300800 */
[----:B------:R-:W-:Y:S02]  /*13a40*/  F2FP.BF16.F32.PACK_AB R18, RZ, R18 ;  /* 0x00000012ff12723e */ /* 0x000fe400000010ff */
[----:B------:R-:W-:Y:S01]  /*13a50*/  F2FP.BF16.F32.PACK_AB R19, RZ, R19 ;  /* 0x00000013ff13723e */ /* 0x000fe200000010ff */
[----:B------:R-:W-:Y:S01]  /*13a60*/  @P4 STG.E.U16 desc[UR36][R6.64+0x140], R17 ;  /* 0x0001401106004986 */ /* 0x000fe2000c101524 */
[----:B------:R-:W-:Y:S02]  /*13a70*/  F2FP.BF16.F32.PACK_AB R20, RZ, R20 ;  /* 0x00000014ff14723e */ /* 0x000fe400000010ff */
[C---:B------:R-:W-:Y:S01]  /*13a80*/  ISETP.GT.AND P4, PT, R0.reuse, 0xa8, P0 ;  /* 0x000000a80000780c */ /* 0x040fe20000784270 */
[----:B------:R-:W-:Y:S01]  /*13a90*/  @P5 STG.E.U16 desc[UR36][R6.64+0x142], R18 ;  /* 0x0001421206005986 */ /* 0x000fe2000c101524 */
[----:B------:R-:W-:-:S03]  /*13aa0*/  ISETP.GT.AND P5, PT, R0, 0xa9, P0 ;  /* 0x000000a90000780c */ /* 0x000fc600007a4270 */
[----:B------:R-:W-:Y:S01]  /*13ab0*/  @P2 STG.E.U16 desc[UR36][R4.64+0x150], R19 ;  /* 0x0001501304002986 */ /* 0x000fe2000c101524 */
[----:B------:R-:W-:-:S03]  /*13ac0*/  ISETP.GT.AND P2, PT, R0, 0xb0, P1 ;  /* 0x000000b00000780c */ /* 0x000fc60000f44270 */
[----:B------:R-:W-:Y:S01]  /*13ad0*/  @P3 STG.E.U16 desc[UR36][R4.64+0x152], R20 ;  /* 0x0001521404003986 */ /* 0x000fe2000c101524 */
[----:B------:R-:W-:Y:S02]  /*13ae0*/  ISETP.GT.AND P3, PT, R0, 0xb1, P1 ;  /* 0x000000b10000780c */ /* 0x000fe40000f64270 */
[----:B------:R-:W-:Y:S01]  /*13af0*/  F2FP.BF16.F32.PACK_AB R21, RZ, R21 ;  /* 0x00000015ff15723e */ /* 0x000fe200000010ff */
[----:B------:R-:W-:Y:S01]  /*13b00*/  FMUL R198, R198, R2 ;  /* 0x00000002c6c67220 */ /* 0x000fe20000400000 */
[----:B------:R-:W-:Y:S01]  /*13b10*/  F2FP.BF16.F32.PACK_AB R22, RZ, R22 ;  /* 0x00000016ff16723e */ /* 0x000fe200000010ff */
[----:B------:R-:W-:Y:S01]  /*13b20*/  FMUL R199, R199, R2 ;  /* 0x00000002c7c77220 */ /* 0x000fe20000400000 */
[----:B------:R-:W-:Y:S01]  /*13b30*/  F2FP.BF16.F32.PACK_AB R23, RZ, R23 ;  /* 0x00000017ff17723e */ /* 0x000fe200000010ff */
[----:B------:R-:W-:Y:S01]  /*13b40*/  @P4 STG.E.U16 desc[UR36][R6.64+0x150], R21 ;  /* 0x0001501506004986 */ /* 0x000fe2000c101524 */
[----:B------:R-:W-:Y:S02]  /*13b50*/  F2FP.BF16.F32.PACK_AB R216, RZ, R216 ;  /* 0x000000d8ffd8723e */ /* 0x000fe400000010ff */
[C---:B------:R-:W-:Y:S01]  /*13b60*/  ISETP.GT.AND P4, PT, R0.reuse, 0xb0, P0 ;  /* 0x000000b00000780c */ /* 0x040fe20000784270 */
[----:B------:R-:W-:Y:S01]  /*13b70*/  @P5 STG.E.U16 desc[UR36][R6.64+0x152], R22 ;  /* 0x0001521606005986 */ /* 0x000fe2000c101524 */
[----:B------:R-:W-:-:S03]  /*13b80*/  ISETP.GT.AND P5, PT, R0, 0xb1, P0 ;  /* 0x000000b10000780c */ /* 0x000fc600007a4270 */
[----:B------:R-:W-:Y:S01]  /*13b90*/  @P2 STG.E.U16 desc[UR36][R4.64+0x160], R23 ;  /* 0x0001601704002986 */ /* 0x000fe2000c101524 */
[C---:B------:R-:W-:Y:S02]  /*13ba0*/  ISETP.GT.AND P2, PT, R0.reuse, 0xb8, P1 ;  /* 0x000000b80000780c */ /* 0x040fe40000f44270 */
[C---:B------:R-:W-:Y:S01]  /*13bb0*/  ISETP.GT.AND P1, PT, R0.reuse, 0xb9, P1 ;  /* 0x000000b90000780c */ /* 0x040fe20000f24270 */
[----:B------:R-:W-:Y:S01]  /*13bc0*/  @P3 STG.E.U16 desc[UR36][R4.64+0x162], R216 ;  /* 0x000162d804003986 */ /* 0x000fe2000c101524 */
[C---:B------:R-:W-:Y:S02]  /*13bd0*/  ISETP.GT.AND P3, PT, R0.reuse, 0xb8, P0 ;  /* 0x000000b80000780c */ /* 0x040fe40000764270 */
[----:B------:R-:W-:Y:S01]  /*13be0*/  ISETP.GT.AND P0, PT, R0, 0xb9, P0 ;  /* 0x000000b90000780c */ /* 0x000fe20000704270 */
[-C--:B------:R-:W-:Y:S01]  /*13bf0*/  FMUL R200, R200, R2.reuse ;  /* 0x00000002c8c87220 */ /* 0x080fe20000400000 */
[----:B------:R-:W-:Y:S01]  /*13c00*/  F2FP.BF16.F32.PACK_AB R217, RZ, R217 ;  /* 0x000000d9ffd9723e */ /* 0x000fe200000010ff */
[----:B------:R-:W-:Y:S01]  /*13c10*/  FMUL R201, R201, R2 ;  /* 0x00000002c9c97220 */ /* 0x000fe20000400000 */
[----:B------:R-:W-:Y:S01]  /*13c20*/  F2FP.BF16.F32.PACK_AB R218, RZ, R218 ;  /* 0x000000daffda723e */ /* 0x000fe200000010ff */
[----:B------:R-:W-:Y:S01]  /*13c30*/  FMUL R202, R202, R2 ;  /* 0x00000002caca7220 */ /* 0x000fe20000400000 */
[----:B------:R-:W-:-:S02]  /*13c40*/  F2FP.BF16.F32.PACK_AB R219, RZ, R219 ;  /* 0x000000dbffdb723e */ /* 0x000fc400000010ff */
[----:B------:R-:W-:Y:S01]  /*13c50*/  F2FP.BF16.F32.PACK_AB R9, RZ, R9 ;  /* 0x00000009ff09723e */ /* 0x000fe200000010ff */
[----:B------:R-:W-:Y:S01]  /*13c60*/  @P4 STG.E.U16 desc[UR36][R6.64+0x160], R217 ;  /* 0x000160d906004986 */ /* 0x000fe2000c101524 */
[----:B------:R-:W-:Y:S02]  /*13c70*/  F2FP.BF16.F32.PACK_AB R220, RZ, R220 ;  /* 0x000000dcffdc723e */ /* 0x000fe400000010ff */
[----:B------:R-:W-:Y:S01]  /*13c80*/  F2FP.BF16.F32.PACK_AB R221, RZ, R221 ;  /* 0x000000ddffdd723e */ /* 0x000fe200000010ff */
[----:B------:R-:W-:Y:S01]  /*13c90*/  @P5 STG.E.U16 desc[UR36][R6.64+0x162], R218 ;  /* 0x000162da06005986 */ /* 0x000fe2000c101524 */
[----:B0-----:R-:W-:-:S03]  /*13ca0*/  PRMT R10, R9, 0x7610, R10 ;  /* 0x00007610090a7816 */ /* 0x001fc6000000000a */
[----:B------:R-:W-:Y:S01]  /*13cb0*/  @P2 STG.E.U16 desc[UR36][R4.64+0x170], R219 ;  /* 0x000170db04002986 */ /* 0x000fe2000c101524 */
[----:B------:R-:W-:Y:S01]  /*13cc0*/  ISETP.GT.AND P2, PT, R3, 0x80, PT ;  /* 0x000000800300780c */ /* 0x000fe20003f44270 */
[----:B------:R-:W-:Y:S02]  /*13cd0*/  IMAD.U32 R9, RZ, RZ, UR8 ;  /* 0x00000008ff097e24 */ /* 0x000fe4000f8e00ff */
[----:B------:R-:W-:Y:S01]  /*13ce0*/  @P1 STG.E.U16 desc[UR36][R4.64+0x172], R220 ;  /* 0x000172dc04001986 */ /* 0x000fe2000c101524 */
[----:B------:R-:W-:-:S03]  /*13cf0*/  ISETP.GT.AND P1, PT, R0, 0x1, P2 ;  /* 0x000000010000780c */ /* 0x000fc60001724270 */
[----:B------:R-:W-:Y:S01]  /*13d00*/  @P3 STG.E.U16 desc[UR36][R6.64+0x170], R221 ;  /* 0x000170dd06003986 */ /* 0x000fe2000c101524 */
[----:B------:R-:W-:-:S03]  /*13d10*/  ISETP.GT.AND P3, PT, R3, 0x88, PT ;  /* 0x000000880300780c */ /* 0x000fc60003f64270 */
[----:B------:R0:W-:Y:S01]  /*13d20*/  @P0 STG.E.U16 desc[UR36][R6.64+0x172], R10 ;  /* 0x0001720a06000986 */ /* 0x0001e2000c101524 */
[C---:B------:R-:W-:Y:S02]  /*13d30*/  ISETP.GT.AND P0, PT, R0.reuse, RZ, P2 ;  /* 0x000000ff0000720c */ /* 0x040fe40001704270 */
[----:B-1----:R-:W-:Y:S01]  /*13d40*/  LEA R8, P5, R9, R4, 0x8 ;  /* 0x0000000409087211 */ /* 0x002fe200078a40ff */
[----:B------:R-:W2:Y:S01]  /*13d50*/  LDL.LU R89, [R1+0x204] ;  /* 0x0002040001597983 */ /* 0x000ea20000300800 */
[----:B------:R-:W-:Y:S02]  /*13d60*/  ISETP.GT.AND P4, PT, R0, RZ, P3 ;  /* 0x000000ff0000720c */ /* 0x000fe40001f84270 */
[----:B------:R-:W-:Y:S01]  /*13d70*/  IADD3.X R9, R5, UR11, RZ, P5, !PT ;  /* 0x0000000b05097c10 */ /* 0x000fe2000affe4ff */
[----:B------:R-:W2:Y:S01]  /*13d80*/  LDL.LU R90, [R1+0x200] ;  /* 0x00020000015a7983 */ /* 0x000ea20000300800 */
[----:B------:R-:W-:Y:S02]  /*13d90*/  F2FP.BF16.F32.PACK_AB R120, RZ, R120 ;  /* 0x00000078ff78723e */ /* 0x000fe400000010ff */
[----:B------:R-:W-:Y:S01]  /*13da0*/  F2FP.BF16.F32.PACK_AB R121, RZ, R121 ;  /* 0x00000079ff79723e */ /* 0x000fe200000010ff */
[----:B------:R-:W2:Y:S01]  /*13db0*/  LDL.LU R91, [R1+0x1fc] ;  /* 0x0001fc00015b7983 */ /* 0x000ea20000300800 */
[----:B0-----:R-:W-:-:S02]  /*13dc0*/  IADD3 R6, P5, R8, UR5, RZ ;  /* 0x0000000508067c10 */ /* 0x001fc4000ffbe0ff */
[----:B------:R-:W-:Y:S01]  /*13dd0*/  F2FP.BF16.F32.PACK_AB R122, RZ, R122 ;  /* 0x0000007aff7a723e */ /* 0x000fe200000010ff */
[----:B------:R-:W-:Y:S01]  /*13de0*/  @P0 STG.E.U16 desc[UR36][R8.64], R120 ;  /* 0x0000007808000986 */ /* 0x000fe2000c101524 */
[----:B------:R-:W-:Y:S02]  /*13df0*/  IADD3.X R7, R9, UR4, RZ, P5, !PT ;  /* 0x0000000409077c10 */ /* 0x000fe4000affe4ff */
[C---:B------:R-:W-:Y:S01]  /*13e00*/  ISETP.GT.AND P0, PT, R0.reuse, 0x1, P3 ;  /* 0x000000010000780c */ /* 0x040fe20001f04270 */
[----:B------:R-:W-:Y:S01]  /*13e10*/  @P1 STG.E.U16 desc[UR36][R8.64+0x2], R121 ;  /* 0x0000027908001986 */ /* 0x000fe2000c101524 */
[----:B------:R-:W-:Y:S02]  /*13e20*/  ISETP.GT.AND P1, PT, R0, 0x8, P2 ;  /* 0x000000080000780c */ /* 0x000fe40001724270 */
[----:B------:R-:W-:Y:S01]  /*13e30*/  IADD3 R10, P5, R8, UR5, RZ ;  /* 0x00000005080a7c10 */ /* 0x000fe2000ffbe0ff */
[----:B------:R-:W-:Y:S01]  /*13e40*/  @P4 STG.E.U16 desc[UR36][R6.64], R122 ;  /* 0x0000007a06004986 */ /* 0x000fe2000c101524 */
[----:B------:R-:W-:-:S02]  /*13e50*/  ISETP.GT.AND P4, PT, R0, 0x9, P2 ;  /* 0x000000090000780c */ /* 0x000fc40001784270 */
[----:B------:R-:W-:Y:S01]  /*13e60*/  F2FP.BF16.F32.PACK_AB R123, RZ, R123 ;  /* 0x0000007bff7b723e */ /* 0x000fe200000010ff */
[----:B------:R-:W2:Y:S01]  /*13e70*/  LDL.LU R92, [R1+0x1f8] ;  /* 0x0001f800015c7983 */ /* 0x000ea20000300800 */
[----:B------:R-:W-:Y:S02]  /*13e80*/  IADD3.X R11, R9, UR4, RZ, P5, !PT ;  /* 0x00000004090b7c10 */ /* 0x000fe4000affe4ff */
[----:B------:R-:W-:Y:S01]  /*13e90*/  F2FP.BF16.F32.PACK_AB R124, RZ, R124 ;  /* 0x0000007cff7c723e */ /* 0x000fe200000010ff */
[----:B------:R-:W-:Y:S01]  /*13ea0*/  FMUL R203, R203, R2 ;  /* 0x00000002cbcb7220 */ /* 0x000fe20000400000 */
[----:B------:R-:W-:Y:S01]  /*13eb0*/  F2FP.BF16.F32.PACK_AB R125, RZ, R125 ;  /* 0x0000007dff7d723e */ /* 0x000fe200000010ff */
[----:B------:R-:W-:Y:S01]  /*13ec0*/  @P0 STG.E.U16 desc[UR36][R10.64+0x2], R123 ;  /* 0x0000027b0a000986 */ /* 0x000fe2000c101524 */
[----:B------:R-:W-:-:S03]  /*13ed0*/  ISETP.GT.AND P0, PT, R0, 0x8, P3 ;  /* 0x000000080000780c */ /* 0x000fc60001f04270 */
[----:B------:R-:W-:Y:S01]  /*13ee0*/  @P1 STG.E.U16 desc[UR36][R8.64+0x10], R124 ;  /* 0x0000107c08001986 */ /* 0x000fe2000c101524 */
[C---:B------:R-:W-:Y:S02]  /*13ef0*/  ISETP.GT.AND P1, PT, R0.reuse, 0x9, P3 ;  /* 0x000000090000780c */ /* 0x040fe40001f24270 */
[C---:B------:R-:W-:Y:S01]  /*13f00*/  ISETP.GT.AND P5, PT, R0.reuse, 0x11, P2 ;  /* 0x000000110000780c */ /* 0x040fe200017a4270 */
[----:B------:R-:W-:Y:S01]  /*13f10*/  @P4 STG.E.U16 desc[UR36][R8.64+0x12], R125 ;  /* 0x0000127d08004986 */ /* 0x000fe2000c101524 */
[----:B------:R-:W-:Y:S02]  /*13f20*/  ISETP.GT.AND P4, PT, R0, 0x10, P2 ;  /* 0x000000100000780c */ /* 0x000fe40001784270 */
[----:B------:R-:W-:Y:S01]  /*13f30*/  F2FP.BF16.F32.PACK_AB R126, RZ, R126 ;  /* 0x0000007eff7e723e */ /* 0x000fe200000010ff */
[-C--:B------:R-:W-:Y:S01]  /*13f40*/  FMUL R204, R204, R2.reuse ;  /* 0x00000002cccc7220 */ /* 0x080fe20000400000 */
[----:B------:R-:W-:Y:S01]  /*13f50*/  F2FP.BF16.F32.PACK_AB R127, RZ, R127 ;  /* 0x0000007fff7f723e */ /* 0x000fe200000010ff */
[----:B------:R-:W-:Y:S01]  /*13f60*/  FMUL R205, R205, R2 ;  /* 0x00000002cdcd7220 */ /* 0x000fe20000400000 */
[----:B------:R-:W-:Y:S01]  /*13f70*/  F2FP.BF16.F32.PACK_AB R129, RZ, R129 ;  /* 0x00000081ff81723e */ /* 0x000fe200000010ff */
[----:B------:R-:W-:Y:S01]  /*13f80*/  @P0 STG.E.U16 desc[UR36][R6.64+0x10], R126 ;  /* 0x0000107e06000986 */ /* 0x000fe2000c101524 */
[----:B------:R-:W-:-:S02]  /*13f90*/  F2FP.BF16.F32.PACK_AB R128, RZ, R128 ;  /* 0x00000080ff80723e */ /* 0x000fc400000010ff */
[C---:B------:R-:W-:Y:S01]  /*13fa0*/  ISETP.GT.AND P0, PT, R0.reuse, 0x10, P3 ;  /* 0x000000100000780c */ /* 0x040fe20001f04270 */
[----:B------:R-:W-:Y:S01]  /*13fb0*/  @P1 STG.E.U16 desc[UR36][R10.64+0x12], R127 ;  /* 0x0000127f0a001986 */ /* 0x000fe2000c101524 */
[----:B------:R-:W-:-:S03]  /*13fc0*/  ISETP.GT.AND P1, PT, R0, 0x11, P3 ;  /* 0x000000110000780c */ /* 0x000fc60001f24270 */
[----:B------:R-:W-:Y:S01]  /*13fd0*/  @P5 STG.E.U16 desc[UR36][R8.64+0x22], R129 ;  /* 0x0000228108005986 */ /* 0x000fe2000c101524 */
[----:B------:R-:W-:-:S03]  /*13fe0*/  ISETP.GT.AND P5, PT, R0, 0x19, P2 ;  /* 0x000000190000780c */ /* 0x000fc600017a4270 */
[----:B------:R-:W-:Y:S01]  /*13ff0*/  @P4 STG.E.U16 desc[UR36][R8.64+0x20], R128 ;  /* 0x0000208008004986 */ /* 0x000fe2000c101524 */
        /* <DEDUP_REMOVED lines=70> */
[----:B------:R-:W2:Y:S01]  /*14460*/  LDL.LU R97, [R1+0x1e4] ;  /* 0x0001e40001617983 */ /* 0x000ea20000300800 */
[----:B------:R-:W-:Y:S02]  /*14470*/  F2FP.BF16.F32.PACK_AB R153, RZ, R153 ;  /* 0x00000099ff99723e */ /* 0x000fe400000010ff */
[----:B------:R-:W-:Y:S01]  /*14480*/  F2FP.BF16.F32.PACK_AB R152, RZ, R152 ;  /* 0x00000098ff98723e */ /* 0x000fe200000010ff */
        /* <DEDUP_REMOVED lines=156> */
[----:B------:R-:W2:Y:S01]  /*14e50*/  LDL.LU R107, [R1+0x1bc] ;  /* 0x0001bc00016b7983 */ /* 0x000ea20000300800 */
[----:B------:R-:W-:Y:S02]  /*14e60*/  F2FP.BF16.F32.PACK_AB R199, RZ, R199 ;  /* 0x000000c7ffc7723e */ /* 0x000fe400000010ff */
[----:B------:R-:W-:-:S02]  /*14e70*/  F2FP.BF16.F32.PACK_AB R200, RZ, R200 ;  /* 0x000000c8ffc8723e */ /* 0x000fc400000010ff */
[----:B------:R-:W-:Y:S02]  /*14e80*/  F2FP.BF16.F32.PACK_AB R201, RZ, R201 ;  /* 0x000000c9ffc9723e */ /* 0x000fe400000010ff */
[----:B------:R-:W-:Y:S01]  /*14e90*/  F2FP.BF16.F32.PACK_AB R202, RZ, R202 ;  /* 0x000000caffca723e */ /* 0x000fe200000010ff */
[----:B------:R-:W-:Y:S01]  /*14ea0*/  @P0 STG.E.U16 desc[UR36][R6.64+0x130], R198 ;  /* 0x000130c606000986 */ /* 0x000fe2000c101524 */
[----:B------:R-:W-:-:S03]  /*14eb0*/  ISETP.GT.AND P0, PT, R0, 0xa1, P3 ;  /* 0x000000a10000780c */ /* 0x000fc60001f04270 */
[----:B------:R-:W-:Y:S01]  /*14ec0*/  @P5 STG.E.U16 desc[UR36][R10.64+0x132], R199 ;  /* 0x000132c70a005986 */ /* 0x000fe2000c101524 */
[----:B------:R-:W-:-:S03]  /*14ed0*/  ISETP.GT.AND P5, PT, R0, 0xa9, P2 ;  /* 0x000000a90000780c */ /* 0x000fc600017a4270 */
[----:B------:R-:W-:Y:S04]  /*14ee0*/  @P6 STG.E.U16 desc[UR36][R8.64+0x140], R200 ;  /* 0x000140c808006986 */ /* 0x000fe8000c101524 */
[----:B------:R-:W-:Y:S04]  /*14ef0*/  @P1 STG.E.U16 desc[UR36][R8.64+0x142], R201 ;  /* 0x000142c908001986 */ /* 0x000fe8000c101524 */
[----:B------:R-:W-:Y:S01]  /*14f00*/  @P4 STG.E.U16 desc[UR36][R6.64+0x140], R202 ;  /* 0x000140ca06004986 */ /* 0x000fe2000c101524 */
[----:B------:R-:W-:Y:S02]  /*14f10*/  ISETP.GT.AND P4, PT, R0, 0xa8, P2 ;  /* 0x000000a80000780c */ /* 0x000fe40001784270 */
[----:B------:R-:W-:Y:S01]  /*14f20*/  F2FP.BF16.F32.PACK_AB R203, RZ, R203 ;  /* 0x000000cbffcb723e */ /* 0x000fe200000010ff */
[----:B------:R-:W2:Y:S01]  /*14f30*/  LDL.LU R108, [R1+0x1b8] ;  /* 0x0001b800016c7983 */ /* 0x000ea20000300800 */
[----:B------:R-:W-:-:S02]  /*14f40*/  F2FP.BF16.F32.PACK_AB R204, RZ, R204 ;  /* 0x000000ccffcc723e */ /* 0x000fc400000010ff */
[----:B------:R-:W-:Y:S01]  /*14f50*/  F2FP.BF16.F32.PACK_AB R205, RZ, R205 ;  /* 0x000000cdffcd723e */ /* 0x000fe200000010ff */
        /* <DEDUP_REMOVED lines=12> */
[----:B------:R-:W-:Y:S02]  /*15020*/  ISETP.GT.AND P6, PT, R0, 0xb1, P2 ;  /* 0x000000b10000780c */ /* 0x000fe400017c4270 */
[----:B------:R-:W-:Y:S01]  /*15030*/  F2FP.BF16.F32.PACK_AB R209, RZ, R209 ;  /* 0x000000d1ffd1723e */ /* 0x000fe200000010ff */
[----:B------:R-:W-:Y:S01]  /*15040*/  FMUL R24, R24, R2 ;  /* 0x0000000218187220 */ /* 0x000fe20000400000 */
[----:B------:R-:W-:Y:S01]  /*15050*/  F2FP.BF16.F32.PACK_AB R210, RZ, R210 ;  /* 0x000000d2ffd2723e */ /* 0x000fe200000010ff */
[----:B------:R-:W-:Y:S01]  /*15060*/  @P4 STG.E.U16 desc[UR36][R10.64+0x152], R207 ;  /* 0x000152cf0a004986 */ /* 0x000fe2000c101524 */
[----:B------:R-:W-:-:S03]  /*15070*/  ISETP.GT.AND P4, PT, R0, 0xb0, P3 ;  /* 0x000000b00000780c */ /* 0x000fc60001f84270 */
[----:B------:R-:W-:Y:S01]  /*15080*/  @P5 STG.E.U16 desc[UR36][R8.64+0x160], R208 ;  /* 0x000160d008005986 */ /* 0x000fe2000c101524 */
[C---:B------:R-:W-:Y:S02]  /*15090*/  ISETP.GT.AND P5, PT, R0.reuse, 0xb1, P3 ;  /* 0x000000b10000780c */ /* 0x040fe40001fa4270 */
[----:B------:R-:W-:Y:S01]  /*150a0*/  F2FP.BF16.F32.PACK_AB R211, RZ, R211 ;  /* 0x000000d3ffd3723e */ /* 0x000fe200000010ff */
[----:B------:R-:W-:Y:S01]  /*150b0*/  @P6 STG.E.U16 desc[UR36][R8.64+0x162], R209 ;  /* 0x000162d108006986 */ /* 0x000fe2000c101524 */
[C---:B------:R-:W-:Y:S02]  /*150c0*/  ISETP.GT.AND P6, PT, R0.reuse, 0xb8, P2 ;  /* 0x000000b80000780c */ /* 0x040fe400017c4270 */
[C---:B------:R-:W-:Y:S01]  /*150d0*/  ISETP.GT.AND P2, PT, R0.reuse, 0xb9, P2 ;  /* 0x000000b90000780c */ /* 0x040fe20001744270 */
[----:B------:R-:W-:Y:S01]  /*150e0*/  IMAD.U32 R12, RZ, RZ, UR9 ;  /* 0x00000009ff0c7e24 */ /* 0x000fe2000f8e00ff */
[----:B------:R-:W-:Y:S01]  /*150f0*/  F2FP.BF16.F32.PACK_AB R212, RZ, R212 ;  /* 0x000000d4ffd4723e */ /* 0x000fe200000010ff */
[----:B------:R-:W-:Y:S04]  /*15100*/  @P4 STG.E.U16 desc[UR36][R6.64+0x160], R210 ;  /* 0x000160d206004986 */ /* 0x000fe8000c101524 */
[----:B------:R-:W-:Y:S01]  /*15110*/  @P5 STG.E.U16 desc[UR36][R10.64+0x162], R211 ;  /* 0x000162d30a005986 */ /* 0x000fe2000c101524 */
[----:B------:R-:W-:-:S02]  /*15120*/  ISETP.GT.AND P5, PT, R0, 0xb8, P3 ;  /* 0x000000b80000780c */ /* 0x000fc40001fa4270 */
[C---:B------:R-:W-:Y:S02]  /*15130*/  ISETP.GT.AND P3, PT, R0.reuse, 0xb9, P3 ;  /* 0x000000b90000780c */ /* 0x040fe40001f64270 */
[C---:B------:R-:W-:Y:S02]  /*15140*/  ISETP.GT.AND P1, PT, R3.reuse, 0x100, PT ;  /* 0x000001000300780c */ /* 0x040fe40003f24270 */
[----:B------:R-:W-:Y:S01]  /*15150*/  F2FP.BF16.F32.PACK_AB R213, RZ, R213 ;  /* 0x000000d5ffd5723e */ /* 0x000fe200000010ff */
[----:B------:R-:W-:Y:S01]  /*15160*/  @P6 STG.E.U16 desc[UR36][R8.64+0x170], R212 ;  /* 0x000170d408006986 */ /* 0x000fe2000c101524 */
[----:B------:R-:W-:Y:S01]  /*15170*/  ISETP.GT.AND P0, PT, R3, 0x108, PT ;  /* 0x000001080300780c */ /* 0x000fe20003f04270 */
[----:B------:R-:W-:Y:S01]  /*15180*/  IMAD.U32 R3, RZ, RZ, UR8 ;  /* 0x00000008ff037e24 */ /* 0x000fe2000f8e00ff */
[----:B------:R-:W-:Y:S01]  /*15190*/  ISETP.GT.AND P6, PT, R0, RZ, P1 ;  /* 0x000000ff0000720c */ /* 0x000fe20000fc4270 */
[----:B------:R0:W-:Y:S01]  /*151a0*/  @P2 STG.E.U16 desc[UR36][R8.64+0x172], R213 ;  /* 0x000172d508002986 */ /* 0x0001e2000c101524 */
[----:B------:R-:W-:-:S02]  /*151b0*/  F2FP.BF16.F32.PACK_AB R214, RZ, R214 ;  /* 0x000000d6ffd6723e */ /* 0x000fc400000010ff */
[----:B------:R-:W-:Y:S01]  /*151c0*/  F2FP.BF16.F32.PACK_AB R215, RZ, R215 ;  /* 0x000000d7ffd7723e */ /* 0x000fe200000010ff */
[----:B------:R-:W2:Y:S01]  /*151d0*/  LDL.LU R109, [R1+0x1b4] ;  /* 0x0001b400016d7983 */ /* 0x000ea20000300800 */
[C---:B------:R-:W-:Y:S02]  /*151e0*/  LEA R4, P4, R3.reuse, R4, 0x9 ;  /* 0x0000000403047211 */ /* 0x040fe400078848ff */
[----:B------:R-:W-:Y:S01]  /*151f0*/  F2FP.BF16.F32.PACK_AB R24, RZ, R24 ;  /* 0x00000018ff18723e */ /* 0x000fe200000010ff */
[----:B------:R-:W2:Y:S01]  /*15200*/  LDL.LU R110, [R1+0x1b0] ;  /* 0x0001b000016e7983 */ /* 0x000ea20000300800 */
[----:B0-----:R-:W-:Y:S02]  /*15210*/  @P5 IMAD.MOV.U32 R8, RZ, RZ, R6 ;  /* 0x000000ffff085224 */ /* 0x001fe400078e0006 */
[----:B------:R-:W-:Y:S01]  /*15220*/  @P5 IMAD.MOV.U32 R9, RZ, RZ, R7 ;  /* 0x000000ffff095224 */ /* 0x000fe200078e0007 */
[----:B------:R-:W-:Y:S01]  /*15230*/  LEA.HI.X R5, R3, R5, R12, 0x9, P4 ;  /* 0x0000000503057211 */ /* 0x000fe200020f4c0c */
[----:B------:R-:W2:Y:S04]  /*15240*/  LDL.LU R111, [R1+0x1ac] ;  /* 0x0001ac00016f7983 */ /* 0x000ea80000300800 */
[----:B------:R-:W-:Y:S01]  /*15250*/  @P5 STG.E.U16 desc[UR36][R8.64+0x170], R214 ;  /* 0x000170d608005986 */ /* 0x000fe2000c101524 */
[----:B------:R-:W-:-:S03]  /*15260*/  ISETP.GT.AND P5, PT, R0, RZ, P0 ;  /* 0x000000ff0000720c */ /* 0x000fc600007a4270 */
[----:B------:R-:W-:Y:S01]  /*15270*/  @P3 STG.E.U16 desc[UR36][R10.64+0x172], R215 ;  /* 0x000172d70a003986 */ /* 0x000fe2000c101524 */
[C---:B------:R-:W-:Y:S01]  /*15280*/  ISETP.GT.AND P3, PT, R0.reuse, 0x1, P1 ;  /* 0x000000010000780c */ /* 0x040fe20000f64270 */
[-C--:B------:R-:W-:Y:S01]  /*15290*/  FMUL R25, R25, R2.reuse ;  /* 0x0000000219197220 */ /* 0x080fe20000400000 */
[----:B------:R-:W-:Y:S01]  /*152a0*/  ISETP.GT.AND P4, PT, R0, 0x1, P0 ;  /* 0x000000010000780c */ /* 0x000fe20000784270 */
[----:B------:R-:W2:Y:S01]  /*152b0*/  LDL.LU R112, [R1+0x1a8] ;  /* 0x0001a80001707983 */ /* 0x000ea20000300800 */
[-C--:B------:R-:W-:Y:S01]  /*152c0*/  FMUL R26, R26, R2.reuse ;  /* 0x000000021a1a7220 */ /* 0x080fe20000400000 */
[----:B------:R-:W-:Y:S01]  /*152d0*/  ISETP.GT.AND P2, PT, R0, 0x8, P1 ;  /* 0x000000080000780c */ /* 0x000fe20000f44270 */
[-C--:B------:R-:W-:Y:S01]  /*152e0*/  FMUL R27, R27, R2.reuse ;  /* 0x000000021b1b7220 */ /* 0x080fe20000400000 */
[----:B------:R-:W-:Y:S01]  /*152f0*/  @P6 STG.E.U16 desc[UR36][R4.64], R24 ;  /* 0x0000001804006986 */ /* 0x000fe2000c101524 */
[----:B------:R-:W-:Y:S01]  /*15300*/  IADD3 R6, P6, R4, UR5, RZ ;  /* 0x0000000504067c10 */ /* 0x000fe2000ffde0ff */
[----:B------:R-:W-:Y:S01]  /*15310*/  FMUL R28, R28, R2 ;  /* 0x000000021c1c7220 */ /* 0x000fe20000400000 */
[----:B------:R-:W-:Y:S01]  /*15320*/  F2FP.BF16.F32.PACK_AB R25, RZ, R25 ;  /* 0x00000019ff19723e */ /* 0x000fe200000010ff */
[----:B------:R-:W2:Y:S01]  /*15330*/  LDL.LU R113, [R1+0x1a4] ;  /* 0x0001a40001717983 */ /* 0x000ea20000300800 */
[----:B------:R-:W-:-:S02]  /*15340*/  F2FP.BF16.F32.PACK_AB R26, RZ, R26 ;  /* 0x0000001aff1a723e */ /* 0x000fc400000010ff */
[----:B------:R-:W-:Y:S02]  /*15350*/  IADD3.X R7, R5, UR4, RZ, P6, !PT ;  /* 0x0000000405077c10 */ /* 0x000fe4000b7fe4ff */
[----:B------:R-:W-:Y:S01]  /*15360*/  F2FP.BF16.F32.PACK_AB R27, RZ, R27 ;  /* 0x0000001bff1b723e */ /* 0x000fe200000010ff */
[----:B------:R-:W-:Y:S01]  /*15370*/  @P3 STG.E.U16 desc[UR36][R4.64+0x2], R25 ;  /* 0x0000021904003986 */ /* 0x000fe2000c101524 */
[----:B------:R-:W-:Y:S02]  /*15380*/  F2FP.BF16.F32.PACK_AB R28, RZ, R28 ;  /* 0x0000001cff1c723e */ /* 0x000fe400000010ff */
[C---:B------:R-:W-:Y:S01]  /*15390*/  ISETP.GT.AND P3, PT, R0.reuse, 0x9, P1 ;  /* 0x000000090000780c */ /* 0x040fe20000f64270 */
[----:B------:R-:W-:Y:S01]  /*153a0*/  @P5 STG.E.U16 desc[UR36][R6.64], R26 ;  /* 0x0000001a06005986 */ /* 0x000fe2000c101524 */
[----:B------:R-:W-:-:S03]  /*153b0*/  ISETP.GT.AND P5, PT, R0, 0x9, P0 ;  /* 0x000000090000780c */ /* 0x000fc600007a4270 */
[----:B------:R-:W-:Y:S01]  /*153c0*/  @P4 STG.E.U16 desc[UR36][R6.64+0x2], R27 ;  /* 0x0000021b06004986 */ /* 0x000fe2000c101524 */
[----:B------:R-:W-:Y:S01]  /*153d0*/  ISETP.GT.AND P4, PT, R0, 0x8, P0 ;  /* 0x000000080000780c */ /* 0x000fe20000784270 */
[-C--:B------:R-:W-:Y:S02]  /*153e0*/  FMUL R29, R29, R2.reuse ;  /* 0x000000021d1d7220 */ /* 0x080fe40000400000 */
[----:B------:R-:W2:Y:S01]  /*153f0*/  LDL.LU R114, [R1+0x1a0] ;  /* 0x0001a00001727983 */ /* 0x000ea20000300800 */
[----:B------:R-:W-:-:S03]  /*15400*/  FMUL R30, R30, R2 ;  /* 0x000000021e1e7220 */ /* 0x000fc60000400000 */
[----:B------:R-:W2:Y:S01]  /*15410*/  LDL.LU R115, [R1+0x19c] ;  /* 0x00019c0001737983 */ /* 0x000ea20000300800 */
[----:B------:R-:W-:-:S03]  /*15420*/  FMUL R31, R31, R2 ;  /* 0x000000021f1f7220 */ /* 0x000fc60000400000 */
[----:B------:R-:W-:Y:S01]  /*15430*/  @P2 STG.E.U16 desc[UR36][R4.64+0x10], R28 ;  /* 0x0000101c04002986 */ /* 0x000fe2000c101524 */
[----:B------:R-:W-:-:S03]  /*15440*/  ISETP.GT.AND P2, PT, R0, 0x10, P1 ;  /* 0x000000100000780c */ /* 0x000fc60000f44270 */
[----:B------:R-:W2:Y:S01]  /*15450*/  LDL.LU R116, [R1+0x198] ;  /* 0x0001980001747983 */ /* 0x000ea20000300800 */
[----:B------:R-:W-:-:S03]  /*15460*/  FMUL R32, R32, R2 ;  /* 0x0000000220207220 */ /* 0x000fc60000400000 */
[----:B------:R-:W2:Y:S01]  /*15470*/  LDL.LU R117, [R1+0x194] ;  /* 0x0001940001757983 */ /* 0x000ea20000300800 */
[----:B------:R-:W-:Y:S02]  /*15480*/  F2FP.BF16.F32.PACK_AB R29, RZ, R29 ;  /* 0x0000001dff1d723e */ /* 0x000fe400000010ff */
[----:B------:R-:W-:Y:S01]  /*15490*/  F2FP.BF16.F32.PACK_AB R30, RZ, R30 ;  /* 0x0000001eff1e723e */ /* 0x000fe200000010ff */
[----:B------:R-:W2:Y:S01]  /*154a0*/  LDL.LU R118, [R1+0x190] ;  /* 0x0001900001767983 */ /* 0x000ea20000300800 */
[----:B------:R-:W-:Y:S02]  /*154b0*/  F2FP.BF16.F32.PACK_AB R31, RZ, R31 ;  /* 0x0000001fff1f723e */ /* 0x000fe400000010ff */
[----:B------:R-:W-:Y:S01]  /*154c0*/  F2FP.BF16.F32.PACK_AB R32, RZ, R32 ;  /* 0x00000020ff20723e */ /* 0x000fe200000010ff */
[----:B------:R-:W2:Y:S04]  /*154d0*/  LDL.LU R119, [R1+0x18c] ;  /* 0x00018c0001777983 */ /* 0x000ea80000300800 */
[----:B------:R-:W-:Y:S01]  /*154e0*/  @P3 STG.E.U16 desc[UR36][R4.64+0x12], R29 ;  /* 0x0000121d04003986 */ /* 0x000fe2000c101524 */
[----:B------:R-:W-:-:S03]  /*154f0*/  ISETP.GT.AND P3, PT, R0, 0x11, P1 ;  /* 0x000000110000780c */ /* 0x000fc60000f64270 */
[----:B------:R-:W-:Y:S01]  /*15500*/  @P4 STG.E.U16 desc[UR36][R6.64+0x10], R30 ;  /* 0x0000101e06004986 */ /* 0x000fe2000c101524 */
[C---:B------:R-:W-:Y:S01]  /*15510*/  ISETP.GT.AND P4, PT, R0.reuse, 0x10, P0 ;  /* 0x000000100000780c */ /* 0x040fe20000784270 */
[-C--:B------:R-:W-:Y:S02]  /*15520*/  FMUL R33, R33, R2.reuse ;  /* 0x0000000221217220 */ /* 0x080fe40000400000 */
[----:B------:R-:W-:Y:S01]  /*15530*/  @P5 STG.E.U16 desc[UR36][R6.64+0x12], R31 ;  /* 0x0000121f06005986 */ /* 0x000fe2000c101524 */
[----:B------:R-:W-:Y:S01]  /*15540*/  ISETP.GT.AND P5, PT, R0, 0x11, P0 ;  /* 0x000000110000780c */ /* 0x000fe200007a4270 */
[-C--:B------:R-:W-:Y:S02]  /*15550*/  FMUL R34, R34, R2.reuse ;  /* 0x0000000222227220 */ /* 0x080fe40000400000 */
[----:B------:R-:W-:Y:S01]  /*15560*/  @P2 STG.E.U16 desc[UR36][R4.64+0x20], R32 ;  /* 0x0000202004002986 */ /* 0x000fe2000c101524 */
[----:B------:R-:W-:Y:S01]  /*15570*/  ISETP.GT.AND P2, PT, R0, 0x18, P1 ;  /* 0x000000180000780c */ /* 0x000fe20000f44270 */
[-C--:B------:R-:W-:Y:S01]  /*15580*/  FMUL R35, R35, R2.reuse ;  /* 0x0000000223237220 */ /* 0x080fe20000400000 */
[-C--:B------:R-:W-:Y:S01]  /*15590*/  FMUL R36, R36, R2.reuse ;  /* 0x0000000224247220 */ /* 0x080fe20000400000 */
[----:B------:R-:W-:Y:S01]  /*155a0*/  F2FP.BF16.F32.PACK_AB R33, RZ, R33 ;  /* 0x00000021ff21723e */ /* 0x000fe200000010ff */
[----:B------:R-:W-:Y:S01]  /*155b0*/  FMUL R37, R37, R2 ;  /* 0x0000000225257220 */ /* 0x000fe20000400000 */
[----:B------:R-:W-:Y:S01]  /*155c0*/  F2FP.BF16.F32.PACK_AB R34, RZ, R34 ;  /* 0x00000022ff22723e */ /* 0x000fe200000010ff */
[-C--:B------:R-:W-:Y:S01]  /*155d0*/  FMUL R38, R38, R2.reuse ;  /* 0x0000000226267220 */ /* 0x080fe20000400000 */
[----:B------:R-:W-:Y:S01]  /*155e0*/  F2FP.BF16.F32.PACK_AB R35, RZ, R35 ;  /* 0x00000023ff23723e */ /* 0x000fe200000010ff */
[----:B------:R-:W-:Y:S01]  /*155f0*/  FMUL R39, R39, R2 ;  /* 0x0000000227277220 */ /* 0x000fe20000400000 */
        /* <DEDUP_REMOVED lines=8> */
[----:B------:R-:W-:Y:S01]  /*15680*/  ISETP.GT.AND P2, PT, R0, 0x20, P1 ;  /* 0x000000200000780c */ /* 0x000fe20000f44270 */
[----:B------:R-:W-:Y:S01]  /*15690*/  FMUL R40, R40, R2 ;  /* 0x0000000228287220 */ /* 0x000fe20000400000 */
[----:B------:R-:W-:Y:S01]  /*156a0*/  F2FP.BF16.F32.PACK_AB R37, RZ, R37 ;  /* 0x00000025ff25723e */ /* 0x000fe200000010ff */
[----:B------:R0:W5:Y:S01]  /*156b0*/  LDL.LU R16, [R1+0x188] ;  /* 0x0001880001107983 */ /* 0x0001620000300800 */
[----:B------:R-:W-:Y:S02]  /*156c0*/  F2FP.BF16.F32.PACK_AB R38, RZ, R38 ;  /* 0x00000026ff26723e */ /* 0x000fe400000010ff */
[----:B------:R-:W-:Y:S02]  /*156d0*/  F2FP.BF16.F32.PACK_AB R39, RZ, R39 ;  /* 0x00000027ff27723e */ /* 0x000fe400000010ff */
[----:B------:R-:W-:Y:S01]  /*156e0*/  F2FP.BF16.F32.PACK_AB R40, RZ, R40 ;  /* 0x00000028ff28723e */ /* 0x000fe200000010ff */
        /* <DEDUP_REMOVED lines=11> */
[----:B------:R-:W-:Y:S01]  /*157a0*/  FMUL R44, R44, R2 ;  /* 0x000000022c2c7220 */ /* 0x000fe20000400000 */
[----:B------:R-:W-:-:S02]  /*157b0*/  F2FP.BF16.F32.PACK_AB R41, RZ, R41 ;  /* 0x00000029ff29723e */ /* 0x000fc400000010ff */
        /* <DEDUP_REMOVED lines=158> */
[----:B----4-:R-:W-:Y:S01]  /*161a0*/  FMUL R84, R84, R2 ;  /* 0x0000000254547220 */ /* 0x010fe20000400000 */
        /* <DEDUP_REMOVED lines=8> */
[-C--:B---3--:R-:W-:Y:S02]  /*16230*/  FMUL R85, R85, R2.reuse ;  /* 0x0000000255557220 */ /* 0x088fe40000400000 */
[----:B------:R-:W-:Y:S01]  /*16240*/  @P5 STG.E.U16 desc[UR36][R6.64+0xe2], R83 ;  /* 0x0000e25306005986 */ /* 0x000fe2000c101524 */
[----:B------:R-:W-:Y:S01]  /*16250*/  ISETP.GT.AND P5, PT, R0, 0x79, P0 ;  /* 0x000000790000780c */ /* 0x000fe200007a4270 */
[-C--:B--2---:R-:W-:Y:S02]  /*16260*/  FMUL R86, R86, R2.reuse ;  /* 0x0000000256567220 */ /* 0x084fe40000400000 */
        /* <DEDUP_REMOVED lines=91> */
[----:B------:R-:W-:-:S03]  /*16820*/  ISETP.GT.AND P4, PT, R0, 0xa8, P0 ;  /* 0x000000a80000780c */ /* 0x000fc60000784270 */
[----:B------:R-:W-:Y:S01]  /*16830*/  @P5 STG.E.U16 desc[UR36][R6.64+0x142], R107 ;  /* 0x0001426b06005986 */ /* 0x000fe2000c101524 */
[-C--:B------:R-:W-:Y:S01]  /*16840*/  FMUL R109, R109, R2.reuse ;  /* 0x000000026d6d7220 */ /* 0x080fe20000400000 */
[C---:B------:R-:W-:Y:S02]  /*16850*/  ISETP.GT.AND P5, PT, R0.reuse, 0xb0, P1 ;  /* 0x000000b00000780c */ /* 0x040fe40000fa4270 */
[----:B------:R-:W-:Y:S01]  /*16860*/  @P2 STG.E.U16 desc[UR36][R4.64+0x150], R108 ;  /* 0x0001506c04002986 */ /* 0x000fe2000c101524 */
[----:B------:R-:W-:Y:S01]  /*16870*/  ISETP.GT.AND P2, PT, R0, 0xa9, P0 ;  /* 0x000000a90000780c */ /* 0x000fe20000744270 */
[-C--:B------:R-:W-:Y:S01]  /*16880*/  FMUL R110, R110, R2.reuse ;  /* 0x000000026e6e7220 */ /* 0x080fe20000400000 */
[-C--:B------:R-:W-:Y:S01]  /*16890*/  FMUL R111, R111, R2.reuse ;  /* 0x000000026f6f7220 */ /* 0x080fe20000400000 */
[----:B------:R-:W-:Y:S01]  /*168a0*/  FMUL R112, R112, R2 ;  /* 0x0000000270707220 */ /* 0x000fe20000400000 */
[----:B------:R-:W-:Y:S02]  /*168b0*/  F2FP.BF16.F32.PACK_AB R109, RZ, R109 ;  /* 0x0000006dff6d723e */ /* 0x000fe400000010ff */
[----:B------:R-:W-:-:S02]  /*168c0*/  F2FP.BF16.F32.PACK_AB R110, RZ, R110 ;  /* 0x0000006eff6e723e */ /* 0x000fc400000010ff */
[----:B------:R-:W-:Y:S02]  /*168d0*/  F2FP.BF16.F32.PACK_AB R111, RZ, R111 ;  /* 0x0000006fff6f723e */ /* 0x000fe400000010ff */
[----:B------:R-:W-:Y:S01]  /*168e0*/  F2FP.BF16.F32.PACK_AB R112, RZ, R112 ;  /* 0x00000070ff70723e */ /* 0x000fe200000010ff */
[----:B------:R-:W-:Y:S04]  /*168f0*/  @P3 STG.E.U16 desc[UR36][R4.64+0x152], R109 ;  /* 0x0001526d04003986 */ /* 0x000fe8000c101524 */
[----:B------:R-:W-:Y:S01]  /*16900*/  @P4 STG.E.U16 desc[UR36][R6.64+0x150], R110 ;  /* 0x0001506e06004986 */ /* 0x000fe2000c101524 */
[----:B------:R-:W-:-:S03]  /*16910*/  ISETP.GT.AND P4, PT, R0, 0xb1, P0 ;  /* 0x000000b10000780c */ /* 0x000fc60000784270 */
[----:B------:R-:W-:Y:S01]  /*16920*/  @P2 STG.E.U16 desc[UR36][R6.64+0x152], R111 ;  /* 0x0001526f06002986 */ /* 0x000fe2000c101524 */
[----:B------:R-:W-:-:S03]  /*16930*/  ISETP.GT.AND P2, PT, R0, 0xb1, P1 ;  /* 0x000000b10000780c */ /* 0x000fc60000f44270 */
[----:B------:R-:W-:Y:S01]  /*16940*/  @P5 STG.E.U16 desc[UR36][R4.64+0x160], R112 ;  /* 0x0001607004005986 */ /* 0x000fe2000c101524 */
[C---:B------:R-:W-:Y:S01]  /*16950*/  ISETP.GT.AND P5, PT, R0.reuse, 0xb0, P0 ;  /* 0x000000b00000780c */ /* 0x040fe200007a4270 */
[-C--:B------:R-:W-:Y:S01]  /*16960*/  FMUL R113, R113, R2.reuse ;  /* 0x0000000271717220 */ /* 0x080fe20000400000 */
[----:B------:R-:W-:Y:S01]  /*16970*/  ISETP.GT.AND P3, PT, R0, 0xb8, P1 ;  /* 0x000000b80000780c */ /* 0x000fe20000f64270 */
[-C--:B------:R-:W-:Y:S01]  /*16980*/  FMUL R114, R114, R2.reuse ;  /* 0x0000000272727220 */ /* 0x080fe20000400000 */
[C---:B------:R-:W-:Y:S01]  /*16990*/  ISETP.GT.AND P1, PT, R0.reuse, 0xb9, P1 ;  /* 0x000000b90000780c */ /* 0x040fe20000f24270 */
[-C--:B------:R-:W-:Y:S01]  /*169a0*/  FMUL R115, R115, R2.reuse ;  /* 0x0000000273737220 */ /* 0x080fe20000400000 */
[----:B------:R-:W-:Y:S01]  /*169b0*/  ISETP.GT.AND P6, PT, R0, 0xb8, P0 ;  /* 0x000000b80000780c */ /* 0x000fe200007c4270 */
[-C--:B------:R-:W-:Y:S01]  /*169c0*/  FMUL R116, R116, R2.reuse ;  /* 0x0000000274747220 */ /* 0x080fe20000400000 */
[----:B------:R-:W-:Y:S01]  /*169d0*/  FMUL R117, R117, R2 ;  /* 0x0000000275757220 */ /* 0x000fe20000400000 */
[----:B------:R-:W-:-:S02]  /*169e0*/  F2FP.BF16.F32.PACK_AB R113, RZ, R113 ;  /* 0x00000071ff71723e */ /* 0x000fc400000010ff */
[----:B------:R-:W-:Y:S02]  /*169f0*/  F2FP.BF16.F32.PACK_AB R114, RZ, R114 ;  /* 0x00000072ff72723e */ /* 0x000fe400000010ff */
[----:B------:R-:W-:Y:S02]  /*16a00*/  F2FP.BF16.F32.PACK_AB R115, RZ, R115 ;  /* 0x00000073ff73723e */ /* 0x000fe400000010ff */
[----:B------:R-:W-:Y:S02]  /*16a10*/  ISETP.GT.AND P0, PT, R0, 0xb9, P0 ;  /* 0x000000b90000780c */ /* 0x000fe40000704270 */
[----:B------:R-:W-:Y:S01]  /*16a20*/  F2FP.BF16.F32.PACK_AB R116, RZ, R116 ;  /* 0x00000074ff74723e */ /* 0x000fe200000010ff */
[-C--:B------:R-:W-:Y:S01]  /*16a30*/  FMUL R118, R118, R2.reuse ;  /* 0x0000000276767220 */ /* 0x080fe20000400000 */
[----:B------:R-:W-:Y:S01]  /*16a40*/  F2FP.BF16.F32.PACK_AB R117, RZ, R117 ;  /* 0x00000075ff75723e */ /* 0x000fe200000010ff */
[----:B------:R-:W-:Y:S01]  /*16a50*/  @P2 STG.E.U16 desc[UR36][R4.64+0x162], R113 ;  /* 0x0001627104002986 */ /* 0x000fe2000c101524 */
[----:B------:R-:W-:-:S03]  /*16a60*/  FMUL R119, R119, R2 ;  /* 0x0000000277777220 */ /* 0x000fc60000400000 */
[----:B------:R-:W-:Y:S01]  /*16a70*/  @P5 STG.E.U16 desc[UR36][R6.64+0x160], R114 ;  /* 0x0001607206005986 */ /* 0x000fe2000c101524 */
[----:B------:R-:W-:-:S03]  /*16a80*/  F2FP.BF16.F32.PACK_AB R118, RZ, R118 ;  /* 0x00000076ff76723e */ /* 0x000fc600000010ff */
[----:B------:R-:W-:Y:S01]  /*16a90*/  @P4 STG.E.U16 desc[UR36][R6.64+0x162], R115 ;  /* 0x0001627306004986 */ /* 0x000fe2000c101524 */
[----:B------:R-:W-:-:S03]  /*16aa0*/  F2FP.BF16.F32.PACK_AB R119, RZ, R119 ;  /* 0x00000077ff77723e */ /* 0x000fc600000010ff */
[----:B------:R-:W-:Y:S04]  /*16ab0*/  @P3 STG.E.U16 desc[UR36][R4.64+0x170], R116 ;  /* 0x0001707404003986 */ /* 0x000fe8000c101524 */
[----:B------:R1:W-:Y:S02]  /*16ac0*/  @P1 STG.E.U16 desc[UR36][R4.64+0x172], R117 ;  /* 0x0001727504001986 */ /* 0x0003e4000c101524 */
[----:B-1----:R-:W-:Y:S01]  /*16ad0*/  @P6 IMAD.MOV.U32 R4, RZ, RZ, R6 ;  /* 0x000000ffff046224 */ /* 0x002fe200078e0006 */
[----:B------:R-:W-:-:S05]  /*16ae0*/  @P6 MOV R5, R7 ;  /* 0x0000000700056202 */ /* 0x000fca0000000f00 */
[----:B------:R0:W-:Y:S04]  /*16af0*/  @P6 STG.E.U16 desc[UR36][R4.64+0x170], R118 ;  /* 0x0001707604006986 */ /* 0x0001e8000c101524 */
[----:B------:R0:W-:Y:S02]  /*16b00*/  @P0 STG.E.U16 desc[UR36][R6.64+0x172], R119 ;  /* 0x0001727706000986 */ /* 0x0001e4000c101524 */
.L_x_600:
[----:B------:R-:W-:Y:S05]  /*16b10*/  BSYNC B0 ;  /* 0x0000000000007941 */ /* 0x000fea0003800000 */
.L_x_28:
[----:B0-----:R-:W2:Y:S04]  /*16b20*/  LDL.LU R5, [R1+0x180] ;  /* 0x0001800001057983 */ /* 0x001ea80000300800 */
[----:B------:R-:W2:Y:S01]  /*16b30*/  LDL.LU R4, [R1+0x184] ;  /* 0x0001840001047983 */ /* 0x000ea20000300800 */
[----:B------:R-:W-:Y:S01]  /*16b40*/  ULDC UR4, c[0x0][0xc] ;  /* 0x0000030000047ab9 */ /* 0x000fe20000000800 */
[----:B------:R-:W-:Y:S01]  /*16b50*/  ULDC UR5, c[0x0][0x10] ;  /* 0x0000040000057ab9 */ /* 0x000fe20000000800 */
[----:B------:R-:W2:Y:S01]  /*16b60*/  LDC R3, c[0x0][0x14] ;  /* 0x00000500ff037b82 */ /* 0x000ea20000000800 */
[----:B------:R-:W-:Y:S01]  /*16b70*/  UIMAD.WIDE.U32 UR4, UR4, UR5, URZ ;  /* 0x00000005040472a5 */ /* 0x000fe2000f8e003f */
[----:B------:R-:W-:Y:S01]  /*16b80*/  PRMT R0, RZ, 0x7610, R0 ;  /* 0x00007610ff007816 */ /* 0x000fe20000000000 */
[----:B------:R-:W-:Y:S01]  /*16b90*/  UMOV UR42, 0xffffffff ;  /* 0xffffffff002a7882 */ /* 0x000fe20000000000 */
[----:B------:R-:W-:-:S03]  /*16ba0*/  UMOV UR43, 0xffffffff ;  /* 0xffffffff002b7882 */ /* 0x000fc60000000000 */
[----:B--2---:R-:W-:-:S04]  /*16bb0*/  IMAD.WIDE.U32 R4, R3, UR4, R4 ;  /* 0x0000000403047c25 */ /* 0x004fc8000f8e0004 */
[----:B------:R-:W-:Y:S01]  /*16bc0*/  IMAD R3, R3, UR5, RZ ;  /* 0x0000000503037c24 */ /* 0x000fe2000f8e02ff */
[----:B------:R-:W-:Y:S01]  /*16bd0*/  ULDC.64 UR4, c[0x0][0x650] ;  /* 0x0001940000047ab9 */ /* 0x000fe20000000a00 */
[----:B------:R-:W-:Y:S01]  /*16be0*/  IMAD.MOV.U32 R7, RZ, RZ, R4 ;  /* 0x000000ffff077224 */ /* 0x000fe200078e0004 */
[----:B------:R-:W-:Y:S01]  /*16bf0*/  ISETP.GE.U32.AND P0, PT, R4, UR4, PT ;  /* 0x0000000404007c0c */ /* 0x000fe2000bf06070 */
[----:B------:R-:W-:-:S05]  /*16c00*/  IMAD.IADD R6, R5, 0x1, R3 ;  /* 0x0000000105067824 */ /* 0x000fca00078e0203 */
[----:B------:R0:W-:Y:S01]  /*16c10*/  STL [R1+0x180], R6 ;  /* 0x0001800601007387 */ /* 0x0001e20000100800 */
[----:B------:R-:W-:-:S03]  /*16c20*/  ISETP.GE.U32.AND.EX P0, PT, R6, UR5, PT, P0 ;  /* 0x0000000506007c0c */ /* 0x000fc6000bf06100 */
[----:B------:R0:W-:Y:S10]  /*16c30*/  STL [R1+0x184], R7 ;  /* 0x0001840701007387 */ /* 0x0001f40000100800 */
[----:B0-----:R-:W-:Y:S05]  /*16c40*/  @P0 BRA `(.L_x_601) ;  /* 0x0000000400880947 */ /* 0x001fea0003800000 */
[----:B------:R-:W0:Y:S01]  /*16c50*/  S2UR UR6, SR_CTAID.X ;  /* 0x00000000000679c3 */ /* 0x000e220000002500 */
[----:B------:R-:W-:Y:S01]  /*16c60*/  ULDC.64 UR12, c[0x0][0x628] ;  /* 0x00018a00000c7ab9 */ /* 0x000fe20000000a00 */
[----:B------:R-:W-:Y:S01]  /*16c70*/  ULDC UR4, c[0x0][0x150] ;  /* 0x0000540000047ab9 */ /* 0x000fe20000000800 */
[----:B------:R-:W-:Y:S01]  /*16c80*/  ISETP.NE.U32.AND P0, PT, RZ, UR12, PT ;  /* 0x0000000cff007c0c */ /* 0x000fe2000bf05070 */
[----:B------:R-:W-:Y:S01]  /*16c90*/  ULDC UR15, c[0x0][0x630] ;  /* 0x00018c00000f7ab9 */ /* 0x000fe20000000800 */
[C---:B------:R-:W-:Y:S01]  /*16ca0*/  R2UR UR16, R7.reuse ;  /* 0x00000000071072ca */ /* 0x040fe200000e0000 */
[----:B------:R-:W-:Y:S01]  /*16cb0*/  ULDC UR19, c[0x0][0x154] ;  /* 0x0000550000137ab9 */ /* 0x000fe20000000800 */
[----:B------:R-:W-:Y:S01]  /*16cc0*/  ISETP.NE.AND.EX P0, PT, RZ, UR13, PT, P0 ;  /* 0x0000000dff007c0c */ /* 0x000fe2000bf05300 */
[----:B------:R-:W2:Y:S01]  /*16cd0*/  S2UR UR18, SR_CTAID.Y ;  /* 0x00000000001279c3 */ /* 0x000ea20000002600 */
[----:B------:R-:W-:Y:S02]  /*16ce0*/  R2UR UR17, R6 ;  /* 0x00000000061172ca */ /* 0x000fe400000e0000 */
[----:B------:R-:W-:-:S02]  /*16cf0*/  R2UR UR10, R7 ;  /* 0x00000000070a72ca */ /* 0x000fc400000e0000 */
[----:B------:R-:W-:Y:S02]  /*16d00*/  R2UR UR11, R6 ;  /* 0x00000000060b72ca */ /* 0x000fe400000e0000 */
[----:B0-----:R-:W-:-:S05]  /*16d10*/  I2FP.F32.U32 R0, UR6 ;  /* 0x0000000600007c45 */ /* 0x001fca0008201000 */
[----:B------:R-:W-:-:S04]  /*16d20*/  FMUL R0, R0, UR4 ;  /* 0x0000000400007c20 */ /* 0x000fc80008400000 */
[----:B------:R0:W0:Y:S01]  /*16d30*/  F2I.U32.TRUNC.NTZ R3, R0 ;  /* 0x0000000000037305 */ /* 0x000022000020f000 */
[----:B--2---:R-:W-:Y:S05]  /*16d40*/  @!P0 BRA `(.L_x_602) ;  /* 0x0000000000308947 */ /* 0x004fea0003800000 */
        /* <DEDUP_REMOVED lines=12> */
.L_x_602:
[----:B------:R-:W-:Y:S01]  /*16e10*/  USHF.R.U64 UR43, UR10, UR15, UR11 ;  /* 0x0000000f0a2b7299 */ /* 0x000fe2000800120b */
[----:B0-----:R-:W-:Y:S01]  /*16e20*/  I2FP.F32.U32 R0, UR18 ;  /* 0x0000001200007c45 */ /* 0x001fe20008201000 */
[----:B------:R-:W-:Y:S02]  /*16e30*/  USHF.R.U32.HI UR4, URZ, UR15, UR11 ;  /* 0x0000000f3f047299 */ /* 0x000fe4000801160b */
        /* <DEDUP_REMOVED lines=8> */
[----:B------:R-:W-:Y:S01]  /*16ec0*/  UIMAD.WIDE.U32 UR8, UR10, UR12, UR8 ;  /* 0x0000000c0a0872a5 */ /* 0x000fe2000f8e0008 */
[----:B------:R-:W-:Y:S01]  /*16ed0*/  R2UR UR12, R3 ;  /* 0x00000000030c72ca */ /* 0x000fe200000e0000 */
[----:B------:R-:W-:Y:S01]  /*16ee0*/  UIMAD UR10, UR10, UR13, UR4 ;  /* 0x0000000d0a0a72a4 */ /* 0x000fe2000f8e0204 */
[----:B------:R-:W-:Y:S01]  /*16ef0*/  ULDC UR11, c[0x0][0x618] ;  /* 0x00018600000b7ab9 */ /* 0x000fe20000000800 */
[----:B------:R-:W-:Y:S02]  /*16f00*/  ULDC UR21, c[0x0][0x658] ;  /* 0x0001960000157ab9 */ /* 0x000fe40000000800 */
[----:B------:R-:W-:Y:S01]  /*16f10*/  UIADD3 UR9, UR9, UR10, URZ ;  /* 0x0000000a09097290 */ /* 0x000fe2000fffe03f */
[----:B------:R-:W-:Y:S01]  /*16f20*/  UMOV UR15, 0xffffffff ;  /* 0xffffffff000f7882 */ /* 0x000fe20000000000 */
[----:B------:R-:W-:Y:S01]  /*16f30*/  ULDC.64 UR4, c[0x0][0x640] ;  /* 0x0001900000047ab9 */ /* 0x000fe20000000a00 */
[----:B------:R-:W-:Y:S01]  /*16f40*/  USHF.L.U32 UR15, UR15, UR21, URZ ;  /* 0x000000150f0f7299 */ /* 0x000fe2000800063f */
[----:B------:R-:W-:Y:S01]  /*16f50*/  ISETP.NE.U32.AND P0, PT, RZ, UR4, PT ;  /* 0x00000004ff007c0c */ /* 0x000fe2000bf05070 */
[----:B------:R-:W-:-:S02]  /*16f60*/  USHF.R.U64 UR16, UR8, UR11, UR9 ;  /* 0x0000000b08107299 */ /* 0x000fc40008001209 */
[----:B------:R-:W-:Y:S01]  /*16f70*/  USHF.R.U32.HI UR8, URZ, UR11, UR9 ;  /* 0x0000000b3f087299 */ /* 0x000fe20008011609 */
[----:B0-----:R-:W-:Y:S01]  /*16f80*/  R2UR UR14, R0 ;  /* 0x00000000000e72ca */ /* 0x001fe200000e0000 */
[----:B------:R-:W-:Y:S01]  /*16f90*/  ULDC UR17, c[0x0][0x608] ;  /* 0x0001820000117ab9 */ /* 0x000fe20000000800 */
[----:B------:R-:W-:Y:S01]  /*16fa0*/  ULOP3.LUT UR41, URZ, UR15, URZ, 0x33, !UPT ;  /* 0x0000000f3f297292 */ /* 0x000fe2000f8e333f */
[----:B------:R-:W-:Y:S01]  /*16fb0*/  ISETP.NE.AND.EX P0, PT, RZ, UR5, PT, P0 ;  /* 0x00000005ff007c0c */ /* 0x000fe2000bf05300 */
[----:B------:R-:W-:Y:S02]  /*16fc0*/  USHF.R.U64 UR15, UR16, UR17, UR8 ;  /* 0x00000011100f7299 */ /* 0x000fe40008001208 */
[----:B------:R-:W-:Y:S02]  /*16fd0*/  USHF.R.U32.HI UR8, URZ, UR17, UR8 ;  /* 0x000000113f087299 */ /* 0x000fe40008011608 */
[----:B------:R-:W-:Y:S02]  /*16fe0*/  UIADD3 UR12, -UR12, URZ, URZ ;  /* 0x0000003f0c0c7290 */ /* 0x000fe4000fffe13f */
[----:B------:R-:W-:Y:S01]  /*16ff0*/  USHF.R.U64 UR17, UR15, UR21, UR8 ;  /* 0x000000150f117299 */ /* 0x000fe20008001208 */
[----:B------:R-:W-:Y:S01]  /*17000*/  UMOV UR19, 0x1 ;  /* 0x0000000100137882 */ /* 0x000fe20000000000 */
[----:B------:R-:W-:Y:S01]  /*17010*/  ULDC UR13, c[0x0][0x144] ;  /* 0x00005100000d7ab9 */ /* 0x000fe20000000800 */
[----:B------:R-:W-:Y:S01]  /*17020*/  ULDC UR7, c[0x0][0x600] ;  /* 0x0001800000077ab9 */ /* 0x000fe20000000800 */
[----:B------:R-:W-:-:S02]  /*17030*/  USHF.L.U32 UR24, UR19, UR21, URZ ;  /* 0x0000001513187299 */ /* 0x000fc4000800063f */
[----:B------:R-:W-:Y:S02]  /*17040*/  USHF.R.U32.HI UR8, URZ, UR21, UR8 ;  /* 0x000000153f087299 */ /* 0x000fe40008011608 */
[----:B------:R-:W-:Y:S02]  /*17050*/  UIMAD UR21, UR13, UR12, UR6 ;  /* 0x0000000c0d1572a4 */ /* 0x000fe4000f8e0206 */
[----:B------:R-:W-:Y:S02]  /*17060*/  UIADD3 UR20, UR7, -0x1, URZ ;  /* 0xffffffff07147890 */ /* 0x000fe4000fffe03f */
[----:B------:R-:W-:Y:S01]  /*17070*/  UIADD3 UR19, -UR14, URZ, URZ ;  /* 0x0000003f0e137290 */ /* 0x000fe2000fffe13f */
        /* <DEDUP_REMOVED lines=17> */
.L_x_603:
[----:B------:R-:W-:Y:S01]  /*17190*/  UISETP.NE.AND UP0, UPT, UR46, URZ, UPT ;  /* 0x0000003f2e00728c */ /* 0x000fe2000bf05270 */
[----:B------:R-:W-:Y:S01]  /*171a0*/  IMAD.MOV.U32 R0, RZ, RZ, 0x1 ;  /* 0x00000001ff007424 */ /* 0x000fe200078e00ff */
[----:B------:R-:W-:Y:S02]  /*171b0*/  USHF.R.U64 UR4, UR6, UR22, UR8 ;  /* 0x0000001606047299 */ /* 0x000fe40008001208 */
[----:B------:R-:W-:Y:S02]  /*171c0*/  ULOP3.LUT UR41, UR15, UR41, URZ, 0xc0, !UPT ;  /* 0x000000290f297292 */ /* 0x000fe4000f8ec03f */
[----:B------:R-:W-:Y:S02]  /*171d0*/  UIADD3 UR5, -UR4, URZ, URZ ;  /* 0x0000003f04057290 */ /* 0x000fe4000fffe13f */
[----:B------:R-:W-:Y:S02]  /*171e0*/  UIMAD UR41, UR24, UR4, UR41 ;  /* 0x00000004182972a4 */ /* 0x000fe4000f8e0229 */
[----:B------:R-:W-:-:S02]  /*171f0*/  ULOP3.LUT UR16, UR16, UR20, URZ, 0xc0, !UPT ;  /* 0x0000001410107292 */ /* 0x000fc4000f8ec03f */
[----:B------:R-:W-:Y:S02]  /*17200*/  @UP0 UIMAD UR21, UR25, UR19, UR18 ;  /* 0x00000013191502a4 */ /* 0x000fe4000f8e0212 */
[----:B------:R-:W-:-:S03]  /*17210*/  UIMAD UR4, UR5, UR23, UR17 ;  /* 0x00000017050472a4 */ /* 0x000fc6000f8e0211 */
[----:B------:R-:W-:Y:S01]  /*17220*/  ULDC UR5, c[0x0][0x610] ;  /* 0x0001840000057ab9 */ /* 0x000fe20000000800 */
[----:B------:R-:W-:Y:S02]  /*17230*/  UIMAD UR4, UR4, UR7, UR16 ;  /* 0x00000007040472a4 */ /* 0x000fe4000f8e0210 */
[----:B------:R-:W-:-:S04]  /*17240*/  UIMAD UR41, UR41, UR5, UR21 ;  /* 0x00000005292972a4 */ /* 0x000fc8000f8e0215 */
[----:B------:R-:W-:Y:S02]  /*17250*/  USEL UR42, UR4, UR41, !UP0 ;  /* 0x00000029042a7287 */ /* 0x000fe4000c000000 */
[----:B------:R-:W-:-:S12]  /*17260*/  USEL UR41, UR41, UR4, !UP0 ;  /* 0x0000000429297287 */ /* 0x000fd8000c000000 */
.L_x_601:
[----:B------:R-:W-:-:S13]  /*17270*/  LOP3.LUT P0, RZ, R0, 0xff, RZ, 0xc0, !PT ;  /* 0x000000ff00ff7812 */ /* 0x000fda000780c0ff */
[----:B------:R-:W-:Y:S05]  /*17280*/  @P0 BRA `(.L_x_604) ;  /* 0xfffffe9c00b00947 */ /* 0x000fea000383ffff */
[----:B------:R-:W-:Y:S05]  /*17290*/  EXIT ;  /* 0x000000000000794d */ /* 0x000fea0003800000 */
.L_x_3:
[----:B------:R-:W2:Y:S01]  /*172a0*/  LDL R5, [R1+0x184] ;  /* 0x0001840001057983 */ /* 0x000ea20000100800 */
[----:B------:R-:W-:-:S03]  /*172b0*/  ULDC.64 UR8, c[0x0][0x650] ;  /* 0x0001940000087ab9 */ /* 0x000fc60000000a00 */
[----:B------:R-:W3:Y:S01]  /*172c0*/  LDL R4, [R1+0x180] ;  /* 0x0001800001047983 */ /* 0x000ee20000100800 */
[----:B------:R-:W-:Y:S01]  /*172d0*/  PRMT R0, RZ, 0x7610, R0 ;  /* 0x00007610ff007816 */ /* 0x000fe20000000000 */
[----:B------:R-:W-:Y:S02]  /*172e0*/  IMAD.MOV.U32 R3, RZ, RZ, -0x1 ;  /* 0xffffffffff037424 */ /* 0x000fe400078e00ff */
[----:B------:R-:W-:Y:S02]  /*172f0*/  IMAD.MOV.U32 R2, RZ, RZ, -0x1 ;  /* 0xffffffffff027424 */ /* 0x000fe400078e00ff */
[----:B------:R-:W-:Y:S01]  /*17300*/  IMAD.MOV.U32 R9, RZ, RZ, -0x1 ;  /* 0xffffffffff097424 */ /* 0x000fe200078e00ff */
[----:B--2---:R-:W-:-:S04]  /*17310*/  ISETP.GE.U32.AND P0, PT, R5, UR8, PT ;  /* 0x0000000805007c0c */ /* 0x004fc8000bf06070 */
[----:B---3--:R-:W-:-:S13]  /*17320*/  ISETP.GE.U32.AND.EX P0, PT, R4, UR9, PT, P0 ;  /* 0x0000000904007c0c */ /* 0x008fda000bf06100 */
[----:B------:R-:W-:Y:S05]  /*17330*/  @P0 BRA `(.L_x_605) ;  /* 0x00000004008c0947 */ /* 0x000fea0003800000 */
[----:B------:R-:W-:Y:S01]  /*17340*/  I2FP.F32.U32 R0, UR4 ;  /* 0x0000000400007c45 */ /* 0x000fe20008201000 */
[----:B0-----:R-:W-:Y:S01]  /*17350*/  ULDC.64 UR16, c[0x0][0x628] ;  /* 0x00018a0000107ab9 */ /* 0x001fe20000000a00 */
        /* <DEDUP_REMOVED lines=24> */
.L_x_606:
        /* <DEDUP_REMOVED lines=24> */
[----:B------:R-:W-:Y:S01]  /*17660*/  UMOV UR19, 0x1 ;  /* 0x0000000100137882 */ /* 0x000fe20000000000 */
[----:B------:R-:W-:Y:S01]  /*17670*/  ULDC UR20, c[0x0][0x608] ;  /* 0x0001820000147ab9 */ /* 0x000fe20000000800 */
[----:B------:R-:W-:Y:S01]  /*17680*/  USHF.L.U32 UR26, UR19, UR23, URZ ;  /* 0x00000017131a7299 */ /* 0x000fe2000800063f */
[----:B------:R-:W-:Y:S01]  /*17690*/  ISETP.NE.AND.EX P0, PT, RZ, UR9, PT, P0 ;  /* 0x00000009ff007c0c */ /* 0x000fe2000bf05300 */
[----:B------:R-:W-:Y:S02]  /*176a0*/  USHF.R.U64 UR19, UR18, UR20, UR11 ;  /* 0x0000001412137299 */ /* 0x000fe4000800120b */
[----:B------:R-:W-:Y:S02]  /*176b0*/  USHF.R.U32.HI UR11, URZ, UR20, UR11 ;  /* 0x000000143f0b7299 */ /* 0x000fe4000801160b */
[----:B------:R-:W-:-:S02]  /*176c0*/  UIADD3 UR15, -UR15, URZ, URZ ;  /* 0x0000003f0f0f7290 */ /* 0x000fc4000fffe13f */
[----:B------:R-:W-:Y:S01]  /*176d0*/  USHF.R.U64 UR20, UR19, UR23, UR11 ;  /* 0x0000001713147299 */ /* 0x000fe2000800120b */
[----:B------:R-:W-:Y:S01]  /*176e0*/  ULDC UR16, c[0x0][0x144] ;  /* 0x0000510000107ab9 */ /* 0x000fe20000000800 */
[----:B------:R-:W-:Y:S01]  /*176f0*/  ULDC UR6, c[0x0][0x600] ;  /* 0x0001800000067ab9 */ /* 0x000fe20000000800 */
[----:B------:R-:W-:Y:S02]  /*17700*/  USHF.R.U32.HI UR11, URZ, UR23, UR11 ;  /* 0x000000173f0b7299 */ /* 0x000fe4000801160b */
[----:B------:R-:W-:Y:S02]  /*17710*/  UIMAD UR23, UR16, UR15, UR4 ;  /* 0x0000000f101772a4 */ /* 0x000fe4000f8e0204 */
[----:B------:R-:W-:Y:S02]  /*17720*/  UIADD3 UR22, UR6, -0x1, URZ ;  /* 0xffffffff06167890 */ /* 0x000fe4000fffe03f */
[----:B------:R-:W-:Y:S02]  /*17730*/  ULOP3.LUT UR27, URZ, UR13, URZ, 0x33, !UPT ;  /* 0x0000000d3f1b7292 */ /* 0x000fe4000f8e333f */
        /* <DEDUP_REMOVED lines=18> */
.L_x_607:
[----:B------:R-:W-:Y:S01]  /*17860*/  UISETP.NE.AND UP0, UPT, UR46, URZ, UPT ;  /* 0x0000003f2e00728c */ /* 0x000fe2000bf05270 */
[----:B------:R-:W-:Y:S01]  /*17870*/  MOV R0, 0x1 ;  /* 0x0000000100007802 */ /* 0x000fe20000000f00 */
[----:B------:R-:W-:Y:S01]  /*17880*/  USHF.R.U64 UR8, UR4, UR24, UR11 ;  /* 0x0000001804087299 */ /* 0x000fe2000800120b */
[----:B------:R-:W-:Y:S01]  /*17890*/  IMAD.U32 R9, RZ, RZ, UR5 ;  /* 0x00000005ff097e24 */ /* 0x000fe2000f8e00ff */
[----:B------:R-:W-:Y:S02]  /*178a0*/  ULOP3.LUT UR4, UR19, UR27, URZ, 0xc0, !UPT ;  /* 0x0000001b13047292 */ /* 0x000fe4000f8ec03f */
[----:B------:R-:W-:Y:S02]  /*178b0*/  ULOP3.LUT UR18, UR18, UR22, URZ, 0xc0, !UPT ;  /* 0x0000001612127292 */ /* 0x000fe4000f8ec03f */
[----:B------:R-:W-:-:S03]  /*178c0*/  UIMAD UR4, UR26, UR8, UR4 ;  /* 0x000000081a0472a4 */ /* 0x000fc6000f8e0204 */
[----:B------:R-:W-:Y:S02]  /*178d0*/  @UP0 UIMAD UR23, UR28, UR21, UR7 ;  /* 0x000000151c1702a4 */ /* 0x000fe4000f8e0207 */
[----:B------:R-:W-:-:S03]  /*178e0*/  UIADD3 UR7, -UR8, URZ, URZ ;  /* 0x0000003f08077290 */ /* 0x000fc6000fffe13f */
[----:B------:R-:W-:Y:S01]  /*178f0*/  ULDC UR8, c[0x0][0x610] ;  /* 0x0001840000087ab9 */ /* 0x000fe20000000800 */
[----:B------:R-:W-:Y:S02]  /*17900*/  UIMAD UR7, UR7, UR25, UR20 ;  /* 0x00000019070772a4 */ /* 0x000fe4000f8e0214 */
[----:B------:R-:W-:Y:S02]  /*17910*/  UIMAD UR4, UR4, UR8, UR23 ;  /* 0x00000008040472a4 */ /* 0x000fe4000f8e0217 */
[----:B------:R-:W-:-:S04]  /*17920*/  UIMAD UR7, UR7, UR6, UR18 ;  /* 0x00000006070772a4 */ /* 0x000fc8000f8e0212 */
[----:B------:R-:W-:Y:S02]  /*17930*/  USEL UR6, UR7, UR4, !UP0 ;  /* 0x0000000407067287 */ /* 0x000fe4000c000000 */
[----:B------:R-:W-:-:S04]  /*17940*/  USEL UR4, UR4, UR7, !UP0 ;  /* 0x0000000704047287 */ /* 0x000fc8000c000000 */
[----:B------:R-:W-:Y:S02]  /*17950*/  IMAD.U32 R2, RZ, RZ, UR6 ;  /* 0x00000006ff027e24 */ /* 0x000fe4000f8e00ff */
[----:B------:R-:W-:-:S07]  /*17960*/  IMAD.U32 R3, RZ, RZ, UR4 ;  /* 0x00000004ff037e24 */ /* 0x000fce000f8e00ff */
.L_x_605:
[----:B------:R-:W-:-:S08]  /*17970*/  NOP ;  /* 0x0000000000007918 */ /* 0x000fd00000000000 */
[----:B0-----:R-:W0:-:S00]  /*17980*/  USETMAXREG.DEALLOC.CTAPOOL 0x18 ;  /* 0x00000018000079c8 */ /* 0x001e0000080e0500 */
[----:B------:R-:W-:-:S13]  /*17990*/  ISETP.NE.AND P0, PT, RZ, UR10, PT ;  /* 0x0000000aff007c0c */ /* 0x000fda000bf05270 */
[----:B------:R-:W-:Y:S05]  /*179a0*/  @P0 EXIT ;  /* 0x000000000000094d */ /* 0x000fea0003800000 */
[----:B0-----:R-:W-:Y:S01]  /*179b0*/  LOP3.LUT P0, RZ, R0, 0xff, RZ, 0xc0, !PT ;  /* 0x000000ff00ff7812 */ /* 0x001fe2000780c0ff */
[----:B------:R-:W-:Y:S02]  /*179c0*/  IMAD.MOV.U32 R0, RZ, RZ, 0x1 ;  /* 0x00000001ff007424 */ /* 0x000fe400078e00ff */
[----:B------:R-:W-:-:S10]  /*179d0*/  IMAD.MOV.U32 R6, RZ, RZ, RZ ;  /* 0x000000ffff067224 */ /* 0x000fd400078e00ff */
[----:B------:R-:W-:Y:S05]  /*179e0*/  @!P0 BRA `(.L_x_608) ;  /* 0x0000000c00688947 */ /* 0x000fea0003800000 */
[----:B------:R-:W0:Y:S01]  /*179f0*/  S2R R4, SR_TID.X ;  /* 0x0000000000047919 */ /* 0x000e220000002100 */
[----:B------:R-:W-:Y:S01]  /*17a00*/  ULDC UR4, c[0x0][0x28c] ;  /* 0x0000a30000047ab9 */ /* 0x000fe20000000800 */
[----:B------:R-:W-:Y:S01]  /*17a10*/  ULDC UR6, c[0x0][0x658] ;  /* 0x0001960000067ab9 */ /* 0x000fe20000000800 */
[----:B------:R-:W-:Y:S01]  /*17a20*/  UIADD3 UR10, UR4, 0x1f, URZ ;  /* 0x0000001f040a7890 */ /* 0x000fe2000fffe03f */
[----:B------:R-:W-:Y:S01]  /*17a30*/  BSSY B0, `(.L_x_608) ;  /* 0x00000d5000007945 */ /* 0x000fe20003800000 */
[----:B------:R-:W-:Y:S01]  /*17a40*/  UMOV UR7, 0xffffffff ;  /* 0xffffffff00077882 */ /* 0x000fe20000000000 */
[----:B------:R-:W-:Y:S01]  /*17a50*/  ULDC UR5, c[0x0][0x600] ;  /* 0x0001800000057ab9 */ /* 0x000fe20000000800 */
[----:B------:R-:W-:Y:S01]  /*17a60*/  UMOV UR9, 0x1 ;  /* 0x0000000100097882 */ /* 0x000fe20000000000 */
[----:B------:R-:W-:Y:S01]  /*17a70*/  USHF.L.U32 UR7, UR7, UR6, URZ ;  /* 0x0000000607077299 */ /* 0x000fe2000800063f */
[----:B------:R-:W-:Y:S01]  /*17a80*/  IMAD.MOV.U32 R8, RZ, RZ, 0x1 ;  /* 0x00000001ff087424 */ /* 0x000fe200078e00ff */
[----:B------:R-:W-:Y:S01]  /*17a90*/  UIADD3 UR4, UR5, -0x1, URZ ;  /* 0xffffffff05047890 */ /* 0x000fe2000fffe03f */
[----:B------:R-:W-:Y:S01]  /*17aa0*/  MOV R0, 0x1 ;  /* 0x0000000100007802 */ /* 0x000fe20000000f00 */
[----:B------:R-:W-:Y:S01]  /*17ab0*/  USHF.R.S32.HI UR11, URZ, 0x1f, UR10 ;  /* 0x0000001f3f0b7899 */ /* 0x000fe2000801140a */
[----:B------:R-:W-:Y:S01]  /*17ac0*/  IMAD.MOV.U32 R6, RZ, RZ, RZ ;  /* 0x000000ffff067224 */ /* 0x000fe200078e00ff */
[----:B------:R-:W-:Y:S01]  /*17ad0*/  ULDC UR8, c[0x0][0xc] ;  /* 0x0000030000087ab9 */ /* 0x000fe20000000800 */
[----:B------:R-:W-:-:S02]  /*17ae0*/  USHF.L.U32 UR5, UR9, UR6, URZ ;  /* 0x0000000609057299 */ /* 0x000fc4000800063f */
[----:B------:R-:W-:Y:S01]  /*17af0*/  ULEA.HI UR11, UR11, UR10, URZ, 0x5 ;  /* 0x0000000a0b0b7291 */ /* 0x000fe2000f8f283f */
[----:B------:R-:W-:Y:S01]  /*17b00*/  ULDC UR9, c[0x0][0x10] ;  /* 0x0000040000097ab9 */ /* 0x000fe20000000800 */
[----:B------:R-:W-:Y:S02]  /*17b10*/  ULOP3.LUT UR6, URZ, UR7, URZ, 0x33, !UPT ;  /* 0x000000073f067292 */ /* 0x000fe4000f8e333f */
[----:B------:R-:W-:Y:S01]  /*17b20*/  UIMAD.WIDE.U32 UR8, UR8, UR9, URZ ;  /* 0x00000009080872a5 */ /* 0x000fe2000f8e003f */
[----:B------:R-:W-:Y:S01]  /*17b30*/  ULDC UR7, c[0x0][0x14] ;  /* 0x0000050000077ab9 */ /* 0x000fe20000000800 */
[----:B------:R-:W-:Y:S02]  /*17b40*/  USHF.R.S32.HI UR19, URZ, 0x5, UR11 ;  /* 0x000000053f137899 */ /* 0x000fe4000801140b */
[----:B------:R-:W-:Y:S02]  /*17b50*/  UIMAD.WIDE.U32 UR22, UR8, UR7, URZ ;  /* 0x00000007081672a5 */ /* 0x000fe4000f8e003f */
[----:B------:R-:W-:-:S02]  /*17b60*/  UIMAD UR13, UR9, UR7, URZ ;  /* 0x00000007090d72a4 */ /* 0x000fc4000f8e023f */
[----:B------:R-:W-:Y:S01]  /*17b70*/  ULOP3.LUT UR21, UR40, 0x2, URZ, 0xfc, !UPT ;  /* 0x0000000228157892 */ /* 0x000fe2000f8efc3f */
[C---:B0-----:R-:W-:Y:S01]  /*17b80*/  LOP3.LUT P2, RZ, R4.reuse, 0x7f, RZ, 0xc0, !PT ;  /* 0x0000007f04ff7812 */ /* 0x041fe2000784c0ff */
[----:B------:R-:W-:Y:S01]  /*17b90*/  UIADD3 UR13, UR23, UR13, URZ ;  /* 0x0000000d170d7290 */ /* 0x000fe2000fffe03f */
[----:B------:R-:W-:Y:S01]  /*17ba0*/  LOP3.LUT P0, RZ, R4, 0x1f, RZ, 0xc0, !PT ;  /* 0x0000001f04ff7812 */ /* 0x000fe2000780c0ff */
[----:B------:R-:W-:Y:S01]  /*17bb0*/  UIADD3 UR26, UR19, 0x1, URZ ;  /* 0x00000001131a7890 */ /* 0x000fe2000fffe03f */
[----:B------:R-:W-:Y:S02]  /*17bc0*/  ULDC.64 UR24, c[0x0][0x198] ;  /* 0x0000660000187ab9 */ /* 0x000fe40000000a00 */
[----:B------:R-:W-:-:S13]  /*17bd0*/  PLOP3.LUT P0, PT, P0, P2, PT, 0x8a, 0x0 ;  /* 0x000000000000781c */ /* 0x000fda0000705172 */
.L_x_620:
[----:B------:R-:W-:-:S03]  /*17be0*/  UMOV UR7, 0xffffffff ;  /* 0xffffffff00077882 */ /* 0x000fc60000000000 */
[----:B------:R-:W-:Y:S05]  /*17bf0*/  BRA.DIV UR7, `(.L_x_609) ;  /* 0x00000012071c7947 */ /* 0x000fea000b800000 */
[----:B------:R-:W-:-:S13]  /*17c00*/  ELECT P6, URZ, PT ;  /* 0x00000000003f782f */ /* 0x000fda00038c0000 */
.L_x_633:
[----:B------:R-:W0:Y:S01]  /*17c10*/  LDC R4, c[0x0][0x28c] ;  /* 0x0000a300ff047b82 */ /* 0x000e220000000800 */
[----:B------:R-:W-:Y:S01]  /*17c20*/  BSSY B1, `(.L_x_610) ;  /* 0x0000038000017945 */ /* 0x000fe20003800000 */
[----:B0-----:R-:W-:-:S13]  /*17c30*/  ISETP.LT.OR P6, PT, R4, 0x1, !P6 ;  /* 0x000000010400780c */ /* 0x001fda00077c1670 */
[----:B------:R-:W-:Y:S05]  /*17c40*/  @P6 BRA `(.L_x_611) ;  /* 0x0000000000d46947 */ /* 0x000fea0003800000 */
[----:B------:R-:W-:Y:S02]  /*17c50*/  IMAD R2, R2, 0xc0, RZ ;  /* 0x000000c002027824 */ /* 0x000fe400078e02ff */
[----:B------:R-:W-:Y:S02]  /*17c60*/  IMAD R3, R3, 0x180, RZ ;  /* 0x0000018003037824 */ /* 0x000fe400078e02ff */
[----:B------:R-:W-:Y:S02]  /*17c70*/  IMAD.MOV.U32 R13, RZ, RZ, RZ ;  /* 0x000000ffff0d7224 */ /* 0x000fe400078e00ff */
[----:B------:R-:W-:Y:S02]  /*17c80*/  IMAD.U32 R11, RZ, RZ, UR26 ;  /* 0x0000001aff0b7e24 */ /* 0x000fe4000f8e00ff */
[----:B------:R-:W-:Y:S02]  /*17c90*/  IMAD.MOV.U32 R4, RZ, RZ, R0 ;  /* 0x000000ffff047224 */ /* 0x000fe400078e0000 */
[----:B------:R-:W-:-:S07]  /*17ca0*/  IMAD.MOV.U32 R5, RZ, RZ, R6 ;  /* 0x000000ffff057224 */ /* 0x000fce00078e0006 */
.L_x_615:
[----:B------:R-:W0:Y:S01]  /*17cb0*/  S2R R10, SR_CgaCtaId ;  /* 0x00000000000a7919 */ /* 0x000e220000008800 */
[----:B------:R-:W-:-:S04]  /*17cc0*/  MOV R7, 0x400 ;  /* 0x0000040000077802 */ /* 0x000fc80000000f00 */
[----:B0-----:R-:W-:Y:S02]  /*17cd0*/  LEA R14, R10, R7, 0x18 ;  /* 0x000000070a0e7211 */ /* 0x001fe400078ec0ff */
[----:B------:R-:W-:Y:S01]  /*17ce0*/  SHF.L.U32 R7, R4, 0x1f, RZ ;  /* 0x0000001f04077819 */ /* 0x000fe200000006ff */
[----:B------:R-:W0:Y:S02]  /*17cf0*/  @!P2 LDC R10, c[0x0][0x500] ;  /* 0x00014000ff0aab82 */ /* 0x000e240000000800 */
[----:B------:R-:W-:-:S04]  /*17d00*/  IMAD R12, R5, 0x8, R14 ;  /* 0x00000008050c7824 */ /* 0x000fc800078e020e */
[----:B------:R-:W1:Y:S02]  /*17d10*/  SYNCS.PHASECHK.TRANS64.TRYWAIT P1, [R12+URZ+0x30], R7 ;  /* 0x000030070c0075a7 */ /* 0x000e64000802017f */
[----:B-1----:R-:W-:Y:S05]  /*17d20*/  @!P1 BRA `(.L_x_612) ;  /* 0x0000000c00f09947 */ /* 0x002fea0003800000 */
.L_x_634:
[----:B------:R-:W-:Y:S01]  /*17d30*/  UPRMT UR7, UR21, 0x9910, URZ ;  /* 0x0000991015077896 */ /* 0x000fe2000800003f */
[----:B0-----:R0:W-:Y:S03]  /*17d40*/  @!P2 SYNCS.ARRIVE.TRANS64 RZ, [R12+URZ], R10 ;  /* 0x0000000a0cffa9a7 */ /* 0x0011e6000800003f */
[----:B------:R-:W-:-:S06]  /*17d50*/  UISETP.NE.AND UP0, UPT, UR7, 0x2, UPT ;  /* 0x000000020700788c */ /* 0x000fcc000bf05270 */
[----:B------:R-:W-:-:S13]  /*17d60*/  PLOP3.LUT P1, PT, PT, PT, UP0, 0x80, 0x0 ;  /* 0x000000000000781c */ /* 0x000fda0003f2f008 */
[----:B0-----:R-:W-:Y:S05]  /*17d70*/  @P1 BRA `(.L_x_613) ;  /* 0x0000000000041947 */ /* 0x001fea0003800000 */
[----:B------:R-:W-:Y:S01]  /*17d80*/  BPT.TRAP 0x1 ;  /* 0x000000040000795c */ /* 0x000fe20000300000 */
.L_x_613:
[----:B------:R-:W-:Y:S05]  /*17d90*/  @P0 BRA `(.L_x_614) ;  /* 0x0000000000040947 */ /* 0x000fea0003800000 */
[----:B------:R-:W-:Y:S01]  /*17da0*/  BPT.TRAP 0x1 ;  /* 0x000000040000795c */ /* 0x000fe20000300000 */
.L_x_614:
[C-C-:B-1----:R-:W-:Y:S01]  /*17db0*/  IMAD R7, R5.reuse, 0x6000, R14.reuse ;  /* 0x0000600005077824 */ /* 0x142fe200078e020e */
[----:B------:R-:W-:Y:S01]  /*17dc0*/  R2UR UR9, R12 ;  /* 0x000000000c0972ca */ /* 0x000fe200000e0000 */
[----:B------:R-:W-:Y:S01]  /*17dd0*/  IMAD R14, R5, 0x3000, R14 ;  /* 0x00003000050e7824 */ /* 0x000fe200078e020e */
[----:B------:R-:W-:Y:S01]  /*17de0*/  UIADD3 UR14, UP0, UR24, 0xf0, URZ ;  /* 0x000000f0180e7890 */ /* 0x000fe2000ff1e03f */
[----:B------:R-:W-:Y:S01]  /*17df0*/  VIADD R11, R11, 0xffffffff ;  /* 0xffffffff0b0b7836 */ /* 0x000fe20000000000 */
[----:B------:R-:W-:Y:S01]  /*17e00*/  R2UR UR7, R7 ;  /* 0x00000000070772ca */ /* 0x000fe200000e0000 */
[----:B------:R-:W-:Y:S01]  /*17e10*/  UIADD3 UR28, UP1, UR24, 0x1f0, URZ ;  /* 0x000001f0181c7890 */ /* 0x000fe2000ff3e03f */
[----:B------:R-:W-:Y:S01]  /*17e20*/  R2UR UR8, R14 ;  /* 0x000000000e0872ca */ /* 0x000fe200000e0000 */
[----:B------:R-:W-:Y:S01]  /*17e30*/  UIADD3.X UR15, URZ, UR25, URZ, UP0, !UPT ;  /* 0x000000193f0f7290 */ /* 0x000fe200087fe43f */
[----:B------:R-:W-:Y:S01]  /*17e40*/  R2UR UR11, R3 ;  /* 0x00000000030b72ca */ /* 0x000fe200000e0000 */
[----:B------:R-:W-:Y:S01]  /*17e50*/  UIADD3.X UR29, URZ, UR25, URZ, UP1, !UPT ;  /* 0x000000193f1d7290 */ /* 0x000fe20008ffe43f */
[----:B------:R-:W-:Y:S01]  /*17e60*/  R2UR UR10, R13 ;  /* 0x000000000d0a72ca */ /* 0x000fe200000e0000 */
[----:B------:R-:W-:Y:S01]  /*17e70*/  UMOV UR16, 0x0 ;  /* 0x0000000000107882 */ /* 0x000fe20000000000 */
[----:B------:R-:W-:Y:S01]  /*17e80*/  R2UR UR12, R9 ;  /* 0x00000000090c72ca */ /* 0x000fe200000e0000 */
[----:B------:R-:W-:Y:S01]  /*17e90*/  UMOV UR17, 0x10000000 ;  /* 0x1000000000117882 */ /* 0x000fe20000000000 */
[----:B------:R-:W-:Y:S01]  /*17ea0*/  R2UR UR20, R2 ;  /* 0x00000000021472ca */ /* 0x000fe200000e0000 */
[----:B------:R-:W-:Y:S01]  /*17eb0*/  VIADD R13, R13, 0x20 ;  /* 0x000000200d0d7836 */ /* 0x000fe20000000000 */
[----:B------:R-:W-:Y:S01]  /*17ec0*/  ISETP.GT.AND P3, PT, R11, 0x1, PT ;  /* 0x000000010b00780c */ /* 0x000fe20003f64270 */
[----:B------:R-:W-:Y:S01]  /*17ed0*/  UIADD3 UR7, UR7, 0x180, URZ ;  /* 0x0000018007077890 */ /* 0x000fe2000fffe03f */
[----:B------:R-:W-:Y:S01]  /*17ee0*/  IADD3 R5, R5, 0x1, RZ ;  /* 0x0000000105057810 */ /* 0x000fe20007ffe0ff */
[----:B------:R-:W-:-:S03]  /*17ef0*/  UIADD3 UR18, UR8, 0x24180, URZ ;  /* 0x0002418008127890 */ /* 0x000fc6000fffe03f */
[C---:B------:R-:W-:Y:S02]  /*17f00*/  ISETP.NE.AND P1, PT, R5.reuse, 0x6, PT ;  /* 0x000000060500780c */ /* 0x040fe40003f25270 */
[----:B------:R-:W-:Y:S02]  /*17f10*/  UMOV UR8, UR7 ;  /* 0x0000000700087c82 */ /* 0x000fe40008000000 */
[----:B------:R0:W-:Y:S01]  /*17f20*/  UTMALDG.3D [UR8], [UR14], desc[UR16] ;  /* 0x000010080e0075b4 */ /* 0x0001e20008011000 */
[----:B------:R-:W-:Y:S02]  /*17f30*/  SEL R7, RZ, 0x1, P1 ;  /* 0x00000001ff077807 */ /* 0x000fe40000800000 */
[----:B------:R-:W-:Y:S02]  /*17f40*/  SEL R5, R5, RZ, P1 ;  /* 0x000000ff05057207 */ /* 0x000fe40000800000 */
[----:B------:R-:W-:Y:S01]  /*17f50*/  LOP3.LUT R4, R4, R7, RZ, 0x3c, !PT ;  /* 0x0000000704047212 */ /* 0x000fe200078e3cff */
[----:B0-----:R-:W-:Y:S01]  /*17f60*/  UMOV UR8, UR18 ;  /* 0x0000001200087c82 */ /* 0x001fe20008000000 */
[----:B------:R-:W-:-:S02]  /*17f70*/  UMOV UR11, UR20 ;  /* 0x00000014000b7c82 */ /* 0x000fc40008000000 */
[----:B------:R0:W-:Y:S02]  /*17f80*/  UTMALDG.3D [UR8], [UR28], desc[UR16] ;  /* 0x000010081c0075b4 */ /* 0x0001e40008011000 */
[----:B0-----:R-:W-:Y:S05]  /*17f90*/  @P3 BRA `(.L_x_615) ;  /* 0xfffffffc00443947 */ /* 0x001fea000383ffff */
.L_x_611:
[----:B------:R-:W-:Y:S05]  /*17fa0*/  BSYNC B1 ;  /* 0x0000000000017941 */ /* 0x000fea0003800000 */
.L_x_610:
[----:B------:R-:W2:Y:S01]  /*17fb0*/  LDL.LU R14, [R1+0x180] ;  /* 0x00018000010e7983 */ /* 0x000ea20000300800 */
[----:B------:R-:W-:Y:S01]  /*17fc0*/  LOP3.LUT P1, RZ, R8, 0xff, RZ, 0xc0, !PT ;  /* 0x000000ff08ff7812 */ /* 0x000fe2000782c0ff */
[----:B------:R-:W-:Y:S01]  /*17fd0*/  VIADD R6, R6, UR19 ;  /* 0x0000001306067c36 */ /* 0x000fe20008000000 */
[----:B------:R-:W-:Y:S01]  /*17fe0*/  ULDC.64 UR8, c[0x0][0x650] ;  /* 0x0001940000087ab9 */ /* 0x000fe20000000a00 */
[----:B------:R-:W3:Y:S01]  /*17ff0*/  LDL.LU R12, [R1+0x184] ;  /* 0x00018400010c7983 */ /* 0x000ee20000300800 */
[----:B------:R-:W-:Y:S01]  /*18000*/  UISETP.GE.U32.AND UP0, UPT, UR19, 0x6, UPT ;  /* 0x000000061300788c */ /* 0x000fe2000bf06070 */
[----:B------:R-:W-:Y:S01]  /*18010*/  BSSY B1, `(.L_x_616) ;  /* 0x0000074000017945 */ /* 0x000fe20003800000 */
[----:B------:R-:W-:Y:S02]  /*18020*/  MOV R9, 0xffffffff ;  /* 0xffffffff00097802 */ /* 0x000fe40000000f00 */
[----:B------:R-:W-:Y:S02]  /*18030*/  PRMT R4, RZ, 0x7610, R4 ;  /* 0x00007610ff047816 */ /* 0x000fe40000000004 */
[----:B------:R-:W-:-:S02]  /*18040*/  PLOP3.LUT P3, PT, PT, PT, UP0, 0x80, 0x0 ;  /* 0x000000000000781c */ /* 0x000fc40003f6f008 */
[----:B------:R-:W-:Y:S01]  /*18050*/  PRMT R8, RZ, 0x7610, R8 ;  /* 0x00007610ff087816 */ /* 0x000fe20000000008 */
[----:B------:R-:W0:Y:S01]  /*18060*/  @P1 S2R R3, SR_CgaCtaId ;  /* 0x0000000000031919 */ /* 0x000e220000008800 */
[----:B------:R-:W-:-:S04]  /*18070*/  @P1 MOV R2, 0x400 ;  /* 0x0000040000021802 */ /* 0x000fc80000000f00 */
[----:B0-----:R-:W-:-:S04]  /*18080*/  @P1 LEA R2, R3, R2, 0x18 ;  /* 0x0000000203021211 */ /* 0x001fc800078ec0ff */
[----:B------:R0:W-:Y:S01]  /*18090*/  @P1 SYNCS.ARRIVE.TRANS64.A1T0 RZ, [R2+URZ+0x78], RZ ;  /* 0x000078ff02ff19a7 */ /* 0x0001e2000810003f */
[----:B------:R-:W-:Y:S01]  /*180a0*/  ISETP.GT.U32.AND P1, PT, R6, 0x5, PT ;  /* 0x000000050600780c */ /* 0x000fe20003f24070 */
[----:B0-----:R-:W-:-:S05]  /*180b0*/  IMAD.U32 R2, RZ, RZ, UR19 ;  /* 0x00000013ff027e24 */ /* 0x001fca000f8e00ff */
[----:B------:R-:W-:Y:S01]  /*180c0*/  ISETP.LT.U32.AND P1, PT, R2, 0x6, P1 ;  /* 0x000000060200780c */ /* 0x000fe20000f21070 */
[----:B------:R-:W-:-:S04]  /*180d0*/  IMAD.WIDE.U32 R2, R6, -0x55555555, RZ ;  /* 0xaaaaaaab06027825 */ /* 0x000fc800078e00ff */
[----:B------:R-:W-:Y:S01]  /*180e0*/  IMAD.MOV.U32 R2, RZ, RZ, -0x1 ;  /* 0xffffffffff027424 */ /* 0x000fe200078e00ff */
[----:B------:R-:W-:Y:S02]  /*180f0*/  SHF.R.U32.HI R5, RZ, 0x2, R3 ;  /* 0x00000002ff057819 */ /* 0x000fe40000011603 */
[----:B------:R-:W-:-:S03]  /*18100*/  SEL R3, RZ, 0x1, !P1 ;  /* 0x00000001ff037807 */ /* 0x000fc60004800000 */
[----:B------:R-:W-:Y:S01]  /*18110*/  IMAD R6, R5, -0x6, R6 ;  /* 0xfffffffa05067824 */ /* 0x000fe200078e0206 */
[----:B------:R-:W-:Y:S01]  /*18120*/  LOP3.LUT R0, R0, R3, RZ, 0x3c, !PT ;  /* 0x0000000300007212 */ /* 0x000fe200078e3cff */
[----:B------:R-:W-:-:S03]  /*18130*/  IMAD.MOV.U32 R3, RZ, RZ, -0x1 ;  /* 0xffffffffff037424 */ /* 0x000fc600078e00ff */
[----:B------:R-:W-:Y:S02]  /*18140*/  @P3 LOP3.LUT R0, R0, 0x1, R5, 0x78, !PT ;  /* 0x0000000100003812 */ /* 0x000fe400078e7805 */
[----:B---3--:R-:W-:-:S04]  /*18150*/  IADD3 R12, P1, R12, UR22, RZ ;  /* 0x000000160c0c7c10 */ /* 0x008fc8000ff3e0ff */
[----:B--2---:R-:W-:Y:S01]  /*18160*/  IADD3.X R14, R14, UR13, RZ, P1, !PT ;  /* 0x0000000d0e0e7c10 */ /* 0x004fe20008ffe4ff */
[----:B------:R0:W-:Y:S01]  /*18170*/  STL [R1+0x184], R12 ;  /* 0x0001840c01007387 */ /* 0x0001e20000100800 */
[----:B------:R-:W-:-:S03]  /*18180*/  ISETP.GE.U32.AND P1, PT, R12, UR8, PT ;  /* 0x000000080c007c0c */ /* 0x000fc6000bf26070 */
[----:B------:R0:W-:Y:S01]  /*18190*/  STL [R1+0x180], R14 ;  /* 0x0001800e01007387 */ /* 0x0001e20000100800 */
[----:B------:R-:W-:-:S13]  /*181a0*/  ISETP.GE.U32.AND.EX P1, PT, R14, UR9, PT, P1 ;  /* 0x000000090e007c0c */ /* 0x000fda000bf26110 */
[----:B0-----:R-:W-:Y:S05]  /*181b0*/  @P1 BRA `(.L_x_617) ;  /* 0x0000000400641947 */ /* 0x001fea0003800000 */
[----:B------:R-:W0:Y:S01]  /*181c0*/  S2R R7, SR_CTAID.X ;  /* 0x0000000000077919 */ /* 0x000e220000002500 */
[----:B------:R-:W-:Y:S01]  /*181d0*/  ULDC UR7, c[0x0][0x150] ;  /* 0x0000540000077ab9 */ /* 0x000fe20000000800 */
[----:B------:R-:W1:Y:S01]  /*181e0*/  LDC R4, c[0x0][0x144] ;  /* 0x00005100ff047b82 */ /* 0x000e620000000800 */
[----:B------:R-:W-:Y:S01]  /*181f0*/  UISETP.NE.AND UP0, UPT, UR46, URZ, UPT ;  /* 0x0000003f2e00728c */ /* 0x000fe2000bf05270 */
[----:B------:R-:W2:Y:S01]  /*18200*/  S2R R5, SR_CTAID.Y ;  /* 0x0000000000057919 */ /* 0x000ea20000002600 */
[----:B------:R-:W-:Y:S01]  /*18210*/  ULDC.64 UR8, c[0x0][0x628] ;  /* 0x00018a0000087ab9 */ /* 0x000fe20000000a00 */
[----:B------:R-:W-:-:S03]  /*18220*/  ULDC UR10, c[0x0][0x630] ;  /* 0x00018c00000a7ab9 */ /* 0x000fc60000000800 */
[----:B------:R-:W-:Y:S01]  /*18230*/  PLOP3.LUT P1, PT, PT, PT, UP0, 0x80, 0x0 ;  /* 0x000000000000781c */ /* 0x000fe20003f2f008 */
[----:B------:R-:W3:Y:S01]  /*18240*/  LDC R10, c[0x0][0x148] ;  /* 0x00005200ff0a7b82 */ /* 0x000ee20000000800 */
[----:B0-----:R-:W-:Y:S02]  /*18250*/  I2FP.F32.U32 R2, R7 ;  /* 0x0000000700027245 */ /* 0x001fe40000201000 */
[----:B--2---:R-:W-:-:S03]  /*18260*/  I2FP.F32.U32 R3, R5 ;  /* 0x0000000500037245 */ /* 0x004fc60000201000 */
[----:B------:R-:W-:Y:S01]  /*18270*/  FMUL R2, R2, UR7 ;  /* 0x0000000702027c20 */ /* 0x000fe20008400000 */
[----:B------:R-:W-:Y:S02]  /*18280*/  ULDC UR7, c[0x0][0x154] ;  /* 0x0000550000077ab9 */ /* 0x000fe40000000800 */
[----:B------:R-:W-:-:S03]  /*18290*/  FMUL R9, R3, UR7 ;  /* 0x0000000703097c20 */ /* 0x000fc60008400000 */
[----:B------:R-:W0:Y:S08]  /*182a0*/  F2I.U32.TRUNC.NTZ R2, R2 ;  /* 0x0000000200027305 */ /* 0x000e30000020f000 */
[----:B------:R-:W2:Y:S01]  /*182b0*/  F2I.U32.TRUNC.NTZ R9, R9 ;  /* 0x0000000900097305 */ /* 0x000ea2000020f000 */
[----:B0-----:R-:W-:Y:S02]  /*182c0*/  IMAD.MOV R3, RZ, RZ, -R2 ;  /* 0x000000ffff037224 */ /* 0x001fe400078e0a02 */
[----:B------:R-:W-:-:S02]  /*182d0*/  IMAD.MOV.U32 R2, RZ, RZ, R12 ;  /* 0x000000ffff027224 */ /* 0x000fc400078e000c */
[----:B-1----:R-:W-:Y:S02]  /*182e0*/  IMAD R7, R4, R3, R7 ;  /* 0x0000000304077224 */ /* 0x002fe400078e0207 */
[----:B--2---:R-:W-:-:S04]  /*182f0*/  IMAD.MOV R3, RZ, RZ, -R9 ;  /* 0x000000ffff037224 */ /* 0x004fc800078e0a09 */
[----:B---3--:R-:W-:Y:S01]  /*18300*/  @P1 IMAD R7, R10, R3, R5 ;  /* 0x000000030a071224 */ /* 0x008fe200078e0205 */
[----:B------:R-:W-:Y:S01]  /*18310*/  ISETP.NE.U32.AND P1, PT, RZ, UR8, PT ;  /* 0x00000008ff007c0c */ /* 0x000fe2000bf25070 */
[----:B------:R-:W-:-:S03]  /*18320*/  IMAD.MOV.U32 R3, RZ, RZ, R14 ;  /* 0x000000ffff037224 */ /* 0x000fc600078e000e */
[----:B------:R-:W-:-:S13]  /*18330*/  ISETP.NE.AND.EX P1, PT, RZ, UR9, PT, P1 ;  /* 0x00000009ff007c0c */ /* 0x000fda000bf25310 */
[----:B------:R-:W-:Y:S05]  /*18340*/  @!P1 BRA `(.L_x_618) ;  /* 0x0000000000289947 */ /* 0x000fea0003800000 */
[----:B------:R-:W-:Y:S02]  /*18350*/  ULDC UR7, c[0x0][0x634] ;  /* 0x00018d0000077ab9 */ /* 0x000fe40000000800 */
[----:B------:R-:W-:-:S05]  /*18360*/  IADD3 R3, P1, R12, UR7, RZ ;  /* 0x000000070c037c10 */ /* 0x000fca000ff3e0ff */
[----:B------:R-:W-:-:S04]  /*18370*/  IMAD.X R9, RZ, RZ, R14, P1 ;  /* 0x000000ffff097224 */ /* 0x000fc800008e060e */
[----:B------:R-:W-:-:S04]  /*18380*/  IMAD.WIDE.U32 R4, R9, UR8, RZ ;  /* 0x0000000809047c25 */ /* 0x000fc8000f8e00ff */
[----:B------:R-:W-:-:S04]  /*18390*/  IMAD.WIDE.U32 R4, P1, R3, UR9, R4 ;  /* 0x0000000903047c25 */ /* 0x000fc8000f820004 */
[----:B------:R-:W-:Y:S01]  /*183a0*/  IMAD.WIDE.U32 R2, R3, UR8, RZ ;  /* 0x0000000803027c25 */ /* 0x000fe2000f8e00ff */
[----:B------:R-:W-:-:S04]  /*183b0*/  MOV R2, R5 ;  /* 0x0000000500027202 */ /* 0x000fc80000000f00 */
[----:B------:R-:W-:Y:S01]  /*183c0*/  IADD3 RZ, P3, R3, R4, RZ ;  /* 0x0000000403ff7210 */ /* 0x000fe20007f7e0ff */
[----:B------:R-:W-:-:S04]  /*183d0*/  IMAD.X R3, RZ, RZ, RZ, P1 ;  /* 0x000000ffff037224 */ /* 0x000fc800008e06ff */
[----:B------:R-:W-:-:S08]  /*183e0*/  IMAD.WIDE.U32.X R2, R9, UR9, R2, P3 ;  /* 0x0000000909027c25 */ /* 0x000fd000098e0402 */
.L_x_618:
[--C-:B------:R-:W-:Y:S01]  /*183f0*/  SHF.R.U64 R9, R2, UR10, R3.reuse ;  /* 0x0000000a02097c19 */ /* 0x100fe20008001203 */
[----:B------:R-:W-:Y:S01]  /*18400*/  ULDC.64 UR8, c[0x0][0x620] ;  /* 0x0001880000087ab9 */ /* 0x000fe20000000a00 */
[----:B------:R-:W-:Y:S01]  /*18410*/  SHF.R.U32.HI R2, RZ, UR10, R3 ;  /* 0x0000000aff027c19 */ /* 0x000fe20008011603 */
[----:B------:R-:W-:Y:S01]  /*18420*/  IMAD.MOV.U32 R3, RZ, RZ, R14 ;  /* 0x000000ffff037224 */ /* 0x000fe200078e000e */
[----:B------:R-:W-:Y:S01]  /*18430*/  IADD3 R11, P1, RZ, -R9, RZ ;  /* 0x80000009ff0b7210 */ /* 0x000fe20007f3e0ff */
[----:B------:R-:W-:-:S04]  /*18440*/  ULDC UR7, c[0x0][0x618] ;  /* 0x0001860000077ab9 */ /* 0x000fc80000000800 */
[----:B------:R-:W-:-:S04]  /*18450*/  IMAD.X R2, RZ, RZ, ~R2, P1 ;  /* 0x000000ffff027224 */ /* 0x000fc800008e0e02 */
[----:B------:R-:W-:-:S04]  /*18460*/  IMAD R2, R2, UR8, RZ ;  /* 0x0000000802027c24 */ /* 0x000fc8000f8e02ff */
[----:B------:R-:W-:Y:S02]  /*18470*/  IMAD R5, R11, UR9, R2 ;  /* 0x000000090b057c24 */ /* 0x000fe4000f8e0202 */
[----:B------:R-:W-:-:S04]  /*18480*/  IMAD.MOV.U32 R2, RZ, RZ, R12 ;  /* 0x000000ffff027224 */ /* 0x000fc800078e000c */
[----:B------:R-:W-:Y:S01]  /*18490*/  IMAD.WIDE.U32 R2, R11, UR8, R2 ;  /* 0x000000080b027c25 */ /* 0x000fe2000f8e0002 */
[----:B------:R-:W-:Y:S02]  /*184a0*/  ULDC.64 UR8, c[0x0][0x640] ;  /* 0x0001900000087ab9 */ /* 0x000fe40000000a00 */
[----:B------:R-:W-:Y:S01]  /*184b0*/  ISETP.NE.U32.AND P1, PT, RZ, UR8, PT ;  /* 0x00000008ff007c0c */ /* 0x000fe2000bf25070 */
[----:B------:R-:W-:-:S03]  /*184c0*/  IMAD.IADD R3, R3, 0x1, R5 ;  /* 0x0000000103037824 */ /* 0x000fc600078e0205 */
[----:B------:R-:W-:Y:S02]  /*184d0*/  ISETP.NE.AND.EX P1, PT, RZ, UR9, PT, P1 ;  /* 0x00000009ff007c0c */ /* 0x000fe4000bf25310 */
[--C-:B------:R-:W-:Y:S02]  /*184e0*/  SHF.R.U64 R10, R2, UR7, R3.reuse ;  /* 0x00000007020a7c19 */ /* 0x100fe40008001203 */
[----:B------:R-:W-:Y:S01]  /*184f0*/  SHF.R.U32.HI R3, RZ, UR7, R3 ;  /* 0x00000007ff037c19 */ /* 0x000fe20008011603 */
[----:B------:R-:W-:-:S03]  /*18500*/  ULDC UR7, c[0x0][0x608] ;  /* 0x0001820000077ab9 */ /* 0x000fc60000000800 */
[--C-:B------:R-:W-:Y:S02]  /*18510*/  SHF.R.U64 R12, R10, UR7, R3.reuse ;  /* 0x000000070a0c7c19 */ /* 0x100fe40008001203 */
[----:B------:R-:W-:Y:S01]  /*18520*/  SHF.R.U32.HI R3, RZ, UR7, R3 ;  /* 0x00000007ff037c19 */ /* 0x000fe20008011603 */
[----:B------:R-:W-:-:S03]  /*18530*/  ULDC UR7, c[0x0][0x658] ;  /* 0x0001960000077ab9 */ /* 0x000fc60000000800 */
[--C-:B------:R-:W-:Y:S02]  /*18540*/  SHF.R.U64 R11, R12, UR7, R3.reuse ;  /* 0x000000070c0b7c19 */ /* 0x100fe40008001203 */
[----:B------:R-:W-:-:S03]  /*18550*/  SHF.R.U32.HI R13, RZ, UR7, R3 ;  /* 0x00000007ff0d7c19 */ /* 0x000fc60008011603 */
[----:B------:R-:W-:Y:S02]  /*18560*/  IMAD.MOV.U32 R2, RZ, RZ, R11 ;  /* 0x000000ffff027224 */ /* 0x000fe400078e000b */
[----:B------:R-:W-:Y:S01]  /*18570*/  IMAD.MOV.U32 R3, RZ, RZ, R13 ;  /* 0x000000ffff037224 */ /* 0x000fe200078e000d */
[----:B------:R-:W-:Y:S06]  /*18580*/  @!P1 BRA `(.L_x_619) ;  /* 0x0000000000289947 */ /* 0x000fec0003800000 */
[----:B------:R-:W-:Y:S02]  /*18590*/  ULDC UR7, c[0x0][0x64c] ;  /* 0x0001930000077ab9 */ /* 0x000fe40000000800 */
[----:B------:R-:W-:-:S04]  /*185a0*/  IADD3 R3, P1, R11, UR7, RZ ;  /* 0x000000070b037c10 */ /* 0x000fc8000ff3e0ff */
[----:B------:R-:W-:-:S05]  /*185b0*/  IADD3.X R13, RZ, R13, RZ, P1, !PT ;  /* 0x0000000dff0d7210 */ /* 0x000fca0000ffe4ff */
[----:B------:R-:W-:-:S04]  /*185c0*/  IMAD.WIDE.U32 R4, R13, UR8, RZ ;  /* 0x000000080d047c25 */ /* 0x000fc8000f8e00ff */
[----:B------:R-:W-:-:S04]  /*185d0*/  IMAD.WIDE.U32 R4, P1, R3, UR9, R4 ;  /* 0x0000000903047c25 */ /* 0x000fc8000f820004 */
[----:B------:R-:W-:-:S04]  /*185e0*/  IMAD.WIDE.U32 R2, R3, UR8, RZ ;  /* 0x0000000803027c25 */ /* 0x000fc8000f8e00ff */
[----:B------:R-:W-:Y:S01]  /*185f0*/  IMAD.MOV.U32 R2, RZ, RZ, R5 ;  /* 0x000000ffff027224 */ /* 0x000fe200078e0005 */
[----:B------:R-:W-:Y:S01]  /*18600*/  IADD3 RZ, P3, R3, R4, RZ ;  /* 0x0000000403ff7210 */ /* 0x000fe20007f7e0ff */
[----:B------:R-:W-:-:S04]  /*18610*/  IMAD.X R3, RZ, RZ, RZ, P1 ;  /* 0x000000ffff037224 */ /* 0x000fc800008e06ff */
[----:B------:R-:W-:-:S08]  /*18620*/  IMAD.WIDE.U32.X R2, R13, UR9, R2, P3 ;  /* 0x000000090d027c25 */ /* 0x000fd000098e0402 */
.L_x_619:
[----:B------:R-:W-:Y:S01]  /*18630*/  ULDC UR7, c[0x0][0x648] ;  /* 0x0001920000077ab9 */ /* 0x000fe20000000800 */
[----:B------:R-:W-:Y:S01]  /*18640*/  LOP3.LUT R12, R12, UR6, RZ, 0xc0, !PT ;  /* 0x000000060c0c7c12 */ /* 0x000fe2000f8ec0ff */
[----:B------:R-:W-:Y:S01]  /*18650*/  UISETP.NE.AND UP0, UPT, UR46, URZ, UPT ;  /* 0x0000003f2e00728c */ /* 0x000fe2000bf05270 */
[----:B------:R-:W-:Y:S01]  /*18660*/  SHF.R.U64 R3, R2, UR7, R3 ;  /* 0x0000000702037c19 */ /* 0x000fe20008001203 */
[----:B------:R-:W-:Y:S01]  /*18670*/  ULDC UR7, c[0x0][0x638] ;  /* 0x00018e0000077ab9 */ /* 0x000fe20000000800 */
[----:B------:R-:W-:-:S03]  /*18680*/  LOP3.LUT R4, R10, UR4, RZ, 0xc0, !PT ;  /* 0x000000040a047c12 */ /* 0x000fc6000f8ec0ff */
[----:B------:R-:W-:Y:S01]  /*18690*/  IMAD.MOV R2, RZ, RZ, -R3 ;  /* 0x000000ffff027224 */ /* 0x000fe200078e0a03 */
[----:B------:R-:W-:Y:S01]  /*186a0*/  PLOP3.LUT P1, PT, PT, PT, UP0, 0x40, 0x0 ;  /* 0x000000000000781c */ /* 0x000fe20003f2e808 */
[----:B------:R-:W-:Y:S01]  /*186b0*/  IMAD R12, R3, UR5, R12 ;  /* 0x00000005030c7c24 */ /* 0x000fe2000f8e020c */
[----:B------:R-:W-:Y:S01]  /*186c0*/  PLOP3.LUT P3, PT, PT, PT, UP0, 0x40, 0x0 ;  /* 0x000000000000781c */ /* 0x000fe20003f6e808 */
[----:B------:R-:W-:Y:S01]  /*186d0*/  IMAD R11, R2, UR7, R11 ;  /* 0x00000007020b7c24 */ /* 0x000fe2000f8e020b */
[----:B------:R-:W-:Y:S02]  /*186e0*/  ULDC UR7, c[0x0][0x610] ;  /* 0x0001840000077ab9 */ /* 0x000fe40000000800 */
[----:B------:R-:W-:Y:S01]  /*186f0*/  IMAD R7, R12, UR7, R7 ;  /* 0x000000070c077c24 */ /* 0x000fe2000f8e0207 */
[----:B------:R-:W-:Y:S02]  /*18700*/  ULDC UR7, c[0x0][0x600] ;  /* 0x0001800000077ab9 */ /* 0x000fe40000000800 */
[----:B------:R-:W-:-:S05]  /*18710*/  IMAD R4, R11, UR7, R4 ;  /* 0x000000070b047c24 */ /* 0x000fca000f8e0204 */
[----:B------:R-:W-:Y:S02]  /*18720*/  SEL R2, R4, R7, P1 ;  /* 0x0000000704027207 */ /* 0x000fe40000800000 */
[----:B------:R-:W-:Y:S01]  /*18730*/  SEL R3, R7, R4, P3 ;  /* 0x0000000407037207 */ /* 0x000fe20001800000 */
[----:B------:R-:W-:-:S07]  /*18740*/  IMAD.MOV.U32 R4, RZ, RZ, 0x1 ;  /* 0x00000001ff047424 */ /* 0x000fce00078e00ff */
.L_x_617:
[----:B------:R-:W-:Y:S05]  /*18750*/  BSYNC B1 ;  /* 0x0000000000017941 */ /* 0x000fea0003800000 */
.L_x_616:
[----:B------:R-:W-:-:S13]  /*18760*/  LOP3.LUT P1, RZ, R4, 0xff, RZ, 0xc0, !PT ;  /* 0x000000ff04ff7812 */ /* 0x000fda000782c0ff */
[----:B------:R-:W-:Y:S05]  /*18770*/  @P1 BRA `(.L_x_620) ;  /* 0xfffffff400181947 */ /* 0x000fea000383ffff */
[----:B------:R-:W-:Y:S05]  /*18780*/  BSYNC B0 ;  /* 0x0000000000007941 */ /* 0x000fea0003800000 */
.L_x_608:
[----:B------:R-:W-:-:S03]  /*18790*/  UMOV UR7, 0xffffffff ;  /* 0xffffffff00077882 */ /* 0x000fc60000000000 */
[----:B------:R-:W-:Y:S05]  /*187a0*/  BRA.DIV UR7, `(.L_x_621) ;  /* 0x0000000607647947 */ /* 0x000fea000b800000 */
[----:B------:R-:W-:-:S13]  /*187b0*/  ELECT P6, URZ, PT ;  /* 0x00000000003f782f */ /* 0x000fda00038c0000 */
.L_x_637:
[----:B------:R-:W-:Y:S04]  /*187c0*/  BSSY B0, `(.L_x_622) ;  /* 0x000003e000007945 */ /* 0x000fe80003800000 */
[----:B------:R-:W-:Y:S05]  /*187d0*/  @!P6 BRA `(.L_x_623) ;  /* 0x0000000000f0e947 */ /* 0x000fea0003800000 */
[----:B------:R-:W-:-:S04]  /*187e0*/  ULOP3.LUT UR7, UR40, 0x2, URZ, 0xfc, !UPT ;  /* 0x0000000228077892 */ /* 0x000fc8000f8efc3f */
[----:B------:R-:W-:-:S06]  /*187f0*/  UISETP.NE.AND UP0, UPT, UR7, 0x3, UPT ;  /* 0x000000030700788c */ /* 0x000fcc000bf05270 */
[----:B------:R-:W-:-:S13]  /*18800*/  PLOP3.LUT P0, PT, PT, PT, UP0, 0x80, 0x0 ;  /* 0x000000000000781c */ /* 0x000fda0003f0f008 */
[----:B------:R-:W-:Y:S05]  /*18810*/  @!P0 BRA `(.L_x_624) ;  /* 0x0000000000048947 */ /* 0x000fea0003800000 */
[----:B------:R-:W-:Y:S01]  /*18820*/  BPT.TRAP 0x1 ;  /* 0x000000040000795c */ /* 0x000fe20000300000 */
.L_x_624:
[----:B------:R-:W0:Y:S01]  /*18830*/  S2R R3, SR_CgaCtaId ;  /* 0x0000000000037919 */ /* 0x000e220000008800 */
[----:B------:R-:W-:-:S04]  /*18840*/  MOV R2, 0x400 ;  /* 0x0000040000027802 */ /* 0x000fc80000000f00 */
[----:B0-----:R-:W-:Y:S02]  /*18850*/  LEA R3, R3, R2, 0x18 ;  /* 0x0000000203037211 */ /* 0x001fe400078ec0ff */
[----:B------:R-:W-:-:S03]  /*18860*/  SHF.L.U32 R2, R0, 0x1f, RZ ;  /* 0x0000001f00027819 */ /* 0x000fc600000006ff */
[----:B------:R-:W-:-:S04]  /*18870*/  VIADD R3, R3, 0x30 ;  /* 0x0000003003037836 */ /* 0x000fc80000000000 */
[----:B------:R-:W-:-:S04]  /*18880*/  IMAD R5, R6, 0x8, R3 ;  /* 0x0000000806057824 */ /* 0x000fc800078e0203 */
[----:B------:R-:W0:Y:S02]  /*18890*/  SYNCS.PHASECHK.TRANS64.TRYWAIT P0, [R5+URZ], R2 ;  /* 0x00000002050075a7 */ /* 0x000e24000800017f */
[----:B0-----:R-:W-:Y:S05]  /*188a0*/  @!P0 BRA `(.L_x_625) ;  /* 0x0000000400448947 */ /* 0x001fea0003800000 */
.L_x_638:
[----:B------:R-:W-:-:S04]  /*188b0*/  IADD3 R6, R6, 0x1, RZ ;  /* 0x0000000106067810 */ /* 0x000fc80007ffe0ff */
[----:B------:R-:W-:-:S04]  /*188c0*/  ISETP.NE.AND P0, PT, R6, 0x6, PT ;  /* 0x000000060600780c */ /* 0x000fc80003f05270 */
[----:B0-----:R-:W-:Y:S02]  /*188d0*/  SEL R5, RZ, 0x1, P0 ;  /* 0x00000001ff057807 */ /* 0x001fe40000000000 */
[----:B------:R-:W-:Y:S02]  /*188e0*/  SEL R6, R6, RZ, P0 ;  /* 0x000000ff06067207 */ /* 0x000fe40000000000 */
[----:B------:R-:W-:-:S03]  /*188f0*/  LOP3.LUT R5, R0, R5, RZ, 0x3c, !PT ;  /* 0x0000000500057212 */ /* 0x000fc600078e3cff */
[----:B------:R-:W-:Y:S01]  /*18900*/  IMAD R7, R6, 0x8, R3 ;  /* 0x0000000806077824 */ /* 0x000fe200078e0203 */
[----:B------:R-:W-:-:S04]  /*18910*/  SHF.L.U32 R0, R5, 0x1f, RZ ;  /* 0x0000001f05007819 */ /* 0x000fc800000006ff */
[----:B------:R-:W0:Y:S02]  /*18920*/  SYNCS.PHASECHK.TRANS64.TRYWAIT P0, [R7+URZ], R0 ;  /* 0x00000000070075a7 */ /* 0x000e24000800017f */
[----:B0-----:R-:W-:Y:S05]  /*18930*/  @!P0 BRA `(.L_x_626) ;  /* 0x0000000400348947 */ /* 0x001fea0003800000 */
.L_x_639:
[----:B0-----:R-:W-:-:S05]  /*18940*/  VIADD R0, R6, 0x1 ;  /* 0x0000000106007836 */ /* 0x001fca0000000000 */
[----:B------:R-:W-:-:S04]  /*18950*/  ISETP.NE.AND P0, PT, R0, 0x6, PT ;  /* 0x000000060000780c */ /* 0x000fc80003f05270 */
[----:B------:R-:W-:Y:S02]  /*18960*/  SEL R2, RZ, 0x1, P0 ;  /* 0x00000001ff027807 */ /* 0x000fe40000000000 */
[----:B------:R-:W-:Y:S02]  /*18970*/  SEL R4, R0, RZ, P0 ;  /* 0x000000ff00047207 */ /* 0x000fe40000000000 */
[----:B------:R-:W-:-:S03]  /*18980*/  LOP3.LUT R5, R5, R2, RZ, 0x3c, !PT ;  /* 0x0000000205057212 */ /* 0x000fc600078e3cff */
[----:B------:R-:W-:Y:S01]  /*18990*/  IMAD R7, R4, 0x8, R3 ;  /* 0x0000000804077824 */ /* 0x000fe200078e0203 */
[----:B------:R-:W-:-:S04]  /*189a0*/  SHF.L.U32 R0, R5, 0x1f, RZ ;  /* 0x0000001f05007819 */ /* 0x000fc800000006ff */
[----:B------:R-:W0:Y:S02]  /*189b0*/  SYNCS.PHASECHK.TRANS64.TRYWAIT P0, [R7+URZ], R0 ;  /* 0x00000000070075a7 */ /* 0x000e24000800017f */
[----:B0-----:R-:W-:Y:S05]  /*189c0*/  @!P0 BRA `(.L_x_627) ;  /* 0x0000000400248947 */ /* 0x001fea0003800000 */
.L_x_640:
        /* <DEDUP_REMOVED lines=9> */
.L_x_641:
[----:B0-----:R-:W-:-:S05]  /*18a60*/  VIADD R0, R4, 0x1 ;  /* 0x0000000104007836 */ /* 0x001fca0000000000 */
[----:B------:R-:W-:-:S04]  /*18a70*/  ISETP.NE.AND P0, PT, R0, 0x6, PT ;  /* 0x000000060000780c */ /* 0x000fc80003f05270 */
[----:B------:R-:W-:Y:S02]  /*18a80*/  SEL R2, RZ, 0x1, P0 ;  /* 0x00000001ff027807 */ /* 0x000fe40000000000 */
[----:B------:R-:W-:Y:S02]  /*18a90*/  SEL R4, R0, RZ, P0 ;  /* 0x000000ff00047207 */ /* 0x000fe40000000000 */
[----:B------:R-:W-:Y:S02]  /*18aa0*/  LOP3.LUT R5, R5, R2, RZ, 0x3c, !PT ;  /* 0x0000000205057212 */ /* 0x000fe400078e3cff */
[----:B------:R-:W-:Y:S02]  /*18ab0*/  LEA R7, R4, R3, 0x3 ;  /* 0x0000000304077211 */ /* 0x000fe400078e18ff */
[----:B------:R-:W-:-:S04]  /*18ac0*/  SHF.L.U32 R0, R5, 0x1f, RZ ;  /* 0x0000001f05007819 */ /* 0x000fc800000006ff */
[----:B------:R-:W0:Y:S02]  /*18ad0*/  SYNCS.PHASECHK.TRANS64.TRYWAIT P0, [R7+URZ], R0 ;  /* 0x00000000070075a7 */ /* 0x000e24000800017f */
[----:B0-----:R-:W-:Y:S05]  /*18ae0*/  @!P0 BRA `(.L_x_629) ;  /* 0x0000000400048947 */ /* 0x001fea0003800000 */
.L_x_642:
[----:B0-----:R-:W-:-:S05]  /*18af0*/  VIADD R0, R4, 0x1 ;  /* 0x0000000104007836 */ /* 0x001fca0000000000 */
[----:B------:R-:W-:-:S04]  /*18b00*/  ISETP.NE.AND P0, PT, R0, 0x6, PT ;  /* 0x000000060000780c */ /* 0x000fc80003f05270 */
[----:B------:R-:W-:Y:S02]  /*18b10*/  SEL R2, RZ, 0x1, P0 ;  /* 0x00000001ff027807 */ /* 0x000fe40000000000 */
[----:B------:R-:W-:Y:S02]  /*18b20*/  SEL R0, R0, RZ, P0 ;  /* 0x000000ff00007207 */ /* 0x000fe40000000000 */
[----:B------:R-:W-:-:S03]  /*18b30*/  LOP3.LUT R2, R5, R2, RZ, 0x3c, !PT ;  /* 0x0000000205027212 */ /* 0x000fc600078e3cff */
[----:B------:R-:W-:Y:S01]  /*18b40*/  IMAD R3, R0, 0x8, R3 ;  /* 0x0000000800037824 */ /* 0x000fe200078e0203 */
[----:B------:R-:W-:-:S07]  /*18b50*/  SHF.L.U32 R0, R2, 0x1f, RZ ;  /* 0x0000001f02007819 */ /* 0x000fce00000006ff */
.L_x_630:
[----:B0-----:R0:W1:Y:S02]  /*18b60*/  SYNCS.PHASECHK.TRANS64.TRYWAIT P0, [R3+URZ], R0 ;  /* 0x00000000030075a7 */ /* 0x001064000800017f */
[----:B-1----:R-:W-:Y:S05]  /*18b70*/  @!P0 NANOSLEEP.SYNCS 0x989680 ;  /* 0x009896800000895d */ /* 0x002fea0003900000 */
[----:B------:R-:W1:Y:S02]  /*18b80*/  @!P0 SYNCS.PHASECHK.TRANS64 P0, [R3+URZ], R0 ;  /* 0x00000000030085a7 */ /* 0x000e64000800007f */
[----:B-1----:R-:W-:Y:S05]  /*18b90*/  @!P0 BRA `(.L_x_630) ;  /* 0xfffffffc00f08947 */ /* 0x002fea000383ffff */
.L_x_623:
[----:B------:R-:W-:Y:S05]  /*18ba0*/  BSYNC B0 ;  /* 0x0000000000007941 */ /* 0x000fea0003800000 */
.L_x_622:
[----:B------:R-:W-:Y:S05]  /*18bb0*/  EXIT ;  /* 0x000000000000794d */ /* 0x000fea0003800000 */
.L_x_17:
[----:B-1----:R1:W4:Y:S02]  /*18bc0*/  SYNCS.PHASECHK.TRANS64.TRYWAIT P1, [R3+URZ], R0 ;  /* 0x00000000030075a7 */ /* 0x002324000802017f */
[----:B----4-:R-:W-:Y:S05]  /*18bd0*/  @!P1 NANOSLEEP.SYNCS 0x989680 ;  /* 0x009896800000995d */ /* 0x010fea0003900000 */
[----:B------:R-:W4:Y:S02]  /*18be0*/  @!P1 SYNCS.PHASECHK.TRANS64 P1, [R3+URZ], R0 ;  /* 0x00000000030095a7 */ /* 0x000f24000802007f */
[----:B----4-:R-:W-:Y:S05]  /*18bf0*/  @!P1 BRA `(.L_x_17) ;  /* 0xfffffffc00f09947 */ /* 0x010fea000383ffff */
[----:B------:R-:W-:Y:S05]  /*18c00*/  BRA `(.L_x_16) ;  /* 0xfffffe8800147947 */ /* 0x000fea000383ffff */
.L_x_22:
[----:B-1----:R-:W-:-:S04]  /*18c10*/  IMAD.U32 R6, RZ, RZ, UR8 ;  /* 0x00000008ff067e24 */ /* 0x002fc8000f8e00ff */
[----:B------:R1:W2:Y:S03]  /*18c20*/  SYNCS.PHASECHK.TRANS64.TRYWAIT P1, [R6+URZ], R4 ;  /* 0x00000004060075a7 */ /* 0x0002a6000802017f */
[----:B--2---:R-:W-:Y:S05]  /*18c30*/  @!P1 NANOSLEEP.SYNCS 0x989680 ;  /* 0x009896800000995d */ /* 0x004fea0003900000 */
[----:B------:R-:W2:Y:S02]  /*18c40*/  @!P1 SYNCS.PHASECHK.TRANS64 P1, [R6+URZ], R4 ;  /* 0x00000004060095a7 */ /* 0x000ea4000802007f */
[----:B--2---:R-:W-:Y:S05]  /*18c50*/  @!P1 BRA `(.L_x_22) ;  /* 0xfffffffc00ec9947 */ /* 0x004fea000383ffff */
[----:B------:R-:W-:Y:S05]  /*18c60*/  BRA `(.L_x_21) ;  /* 0xfffffe9c00f47947 */ /* 0x000fea000383ffff */
.L_x_609:
[----:B------:R-:W-:Y:S01]  /*18c70*/  BSSY B1, `(.L_x_631) ;  /* 0x0000006000017945 */ /* 0x000fe20003800000 */
[----:B------:R-:W-:-:S07]  /*18c80*/  IMAD.MOV.U32 R15, RZ, RZ, -0x1 ;  /* 0xffffffffff0f7424 */ /* 0x000fce00078e00ff */
[----:B------:R-:W-:Y:S05]  /*18c90*/  WARPSYNC.COLLECTIVE R15, `(.L_x_632) ;  /* 0x000000000f0c7348 */ /* 0x000fea0003c00000 */
[----:B------:R-:W-:Y:S02]  /*18ca0*/  ELECT P6, UR62, PT ;  /* 0x00000000003e782f */ /* 0x000fe400038c0000 */
[----:B------:R-:W-:Y:S01]  /*18cb0*/  MOV R14, UR62 ;  /* 0x0000003e000e7c02 */ /* 0x000fe20008000f00 */
[----:B------:R-:W-:Y:S10]  /*18cc0*/  ENDCOLLECTIVE ;  /* 0x000000000000791b */ /* 0x000ff40003800000 */
.L_x_632:
[----:B------:R-:W-:Y:S05]  /*18cd0*/  BSYNC B1 ;  /* 0x0000000000017941 */ /* 0x000fea0003800000 */
.L_x_631:
[----:B------:R-:W-:Y:S05]  /*18ce0*/  BRA `(.L_x_633) ;  /* 0xffffffec00c87947 */ /* 0x000fea000383ffff */
.L_x_612:
[----:B-1----:R1:W2:Y:S02]  /*18cf0*/  SYNCS.PHASECHK.TRANS64.TRYWAIT P1, [R12+URZ+0x30], R7 ;  /* 0x000030070c0075a7 */ /* 0x0022a4000802017f */
[----:B--2---:R-:W-:Y:S05]  /*18d00*/  @!P1 NANOSLEEP.SYNCS 0x989680 ;  /* 0x009896800000995d */ /* 0x004fea0003900000 */
[----:B------:R-:W2:Y:S02]  /*18d10*/  @!P1 SYNCS.PHASECHK.TRANS64 P1, [R12+URZ+0x30], R7 ;  /* 0x000030070c0095a7 */ /* 0x000ea4000802007f */
[----:B--2---:R-:W-:Y:S05]  /*18d20*/  @!P1 BRA `(.L_x_612) ;  /* 0xfffffffc00f09947 */ /* 0x004fea000383ffff */
[----:B------:R-:W-:Y:S05]  /*18d30*/  BRA `(.L_x_634) ;  /* 0xffffffec00fc7947 */ /* 0x000fea000383ffff */
.L_x_621:
[----:B------:R-:W-:Y:S01]  /*18d40*/  BSSY B0, `(.L_x_635) ;  /* 0x0000006000007945 */ /* 0x000fe20003800000 */
[----:B------:R-:W-:-:S07]  /*18d50*/  IMAD.MOV.U32 R15, RZ, RZ, -0x1 ;  /* 0xffffffffff0f7424 */ /* 0x000fce00078e00ff */
[----:B------:R-:W-:Y:S05]  /*18d60*/  WARPSYNC.COLLECTIVE R15, `(.L_x_636) ;  /* 0x000000000f0c7348 */ /* 0x000fea0003c00000 */
[----:B------:R-:W-:Y:S02]  /*18d70*/  ELECT P6, UR62, PT ;  /* 0x00000000003e782f */ /* 0x000fe400038c0000 */
[----:B------:R-:W-:Y:S01]  /*18d80*/  MOV R14, UR62 ;  /* 0x0000003e000e7c02 */ /* 0x000fe20008000f00 */
[----:B------:R-:W-:Y:S10]  /*18d90*/  ENDCOLLECTIVE ;  /* 0x000000000000791b */ /* 0x000ff40003800000 */
.L_x_636:
[----:B------:R-:W-:Y:S05]  /*18da0*/  BSYNC B0 ;  /* 0x0000000000007941 */ /* 0x000fea0003800000 */
.L_x_635:
[----:B------:R-:W-:Y:S05]  /*18db0*/  BRA `(.L_x_637) ;  /* 0xfffffff800807947 */ /* 0x000fea000383ffff */
.L_x_625:
[----:B0-----:R0:W1:Y:S02]  /*18dc0*/  SYNCS.PHASECHK.TRANS64.TRYWAIT P0, [R5+URZ], R2 ;  /* 0x00000002050075a7 */ /* 0x001064000800017f */
[----:B-1----:R-:W-:Y:S05]  /*18dd0*/  @!P0 NANOSLEEP.SYNCS 0x989680 ;  /* 0x009896800000895d */ /* 0x002fea0003900000 */
[----:B------:R-:W1:Y:S02]  /*18de0*/  @!P0 SYNCS.PHASECHK.TRANS64 P0, [R5+URZ], R2 ;  /* 0x00000002050085a7 */ /* 0x000e64000800007f */
[----:B-1----:R-:W-:Y:S05]  /*18df0*/  @!P0 BRA `(.L_x_625) ;  /* 0xfffffffc00f08947 */ /* 0x002fea000383ffff */
[----:B------:R-:W-:Y:S05]  /*18e00*/  BRA `(.L_x_638) ;  /* 0xfffffff800a87947 */ /* 0x000fea000383ffff */
.L_x_626:
[----:B0-----:R0:W1:Y:S02]  /*18e10*/  SYNCS.PHASECHK.TRANS64.TRYWAIT P0, [R7+URZ], R0 ;  /* 0x00000000070075a7 */ /* 0x001064000800017f */
[----:B-1----:R-:W-:Y:S05]  /*18e20*/  @!P0 NANOSLEEP.SYNCS 0x989680 ;  /* 0x009896800000895d */ /* 0x002fea0003900000 */
[----:B------:R-:W1:Y:S02]  /*18e30*/  @!P0 SYNCS.PHASECHK.TRANS64 P0, [R7+URZ], R0 ;  /* 0x00000000070085a7 */ /* 0x000e64000800007f */
[----:B-1----:R-:W-:Y:S05]  /*18e40*/  @!P0 BRA `(.L_x_626) ;  /* 0xfffffffc00f08947 */ /* 0x002fea000383ffff */
[----:B------:R-:W-:Y:S05]  /*18e50*/  BRA `(.L_x_639) ;  /* 0xfffffff800b87947 */ /* 0x000fea000383ffff */
.L_x_627:
[----:B0-----:R0:W1:Y:S02]  /*18e60*/  SYNCS.PHASECHK.TRANS64.TRYWAIT P0, [R7+URZ], R0 ;  /* 0x00000000070075a7 */ /* 0x001064000800017f */
[----:B-1----:R-:W-:Y:S05]  /*18e70*/  @!P0 NANOSLEEP.SYNCS 0x989680 ;  /* 0x009896800000895d */ /* 0x002fea0003900000 */
[----:B------:R-:W1:Y:S02]  /*18e80*/  @!P0 SYNCS.PHASECHK.TRANS64 P0, [R7+URZ], R0 ;  /* 0x00000000070085a7 */ /* 0x000e64000800007f */
[----:B-1----:R-:W-:Y:S05]  /*18e90*/  @!P0 BRA `(.L_x_627) ;  /* 0xfffffffc00f08947 */ /* 0x002fea000383ffff */
[----:B------:R-:W-:Y:S05]  /*18ea0*/  BRA `(.L_x_640) ;  /* 0xfffffff800c87947 */ /* 0x000fea000383ffff */
.L_x_628:
[----:B0-----:R0:W1:Y:S02]  /*18eb0*/  SYNCS.PHASECHK.TRANS64.TRYWAIT P0, [R7+URZ], R0 ;  /* 0x00000000070075a7 */ /* 0x001064000800017f */
[----:B-1----:R-:W-:Y:S05]  /*18ec0*/  @!P0 NANOSLEEP.SYNCS 0x989680 ;  /* 0x009896800000895d */ /* 0x002fea0003900000 */
[----:B------:R-:W1:Y:S02]  /*18ed0*/  @!P0 SYNCS.PHASECHK.TRANS64 P0, [R7+URZ], R0 ;  /* 0x00000000070085a7 */ /* 0x000e64000800007f */
[----:B-1----:R-:W-:Y:S05]  /*18ee0*/  @!P0 BRA `(.L_x_628) ;  /* 0xfffffffc00f08947 */ /* 0x002fea000383ffff */
[----:B------:R-:W-:Y:S05]  /*18ef0*/  BRA `(.L_x_641) ;  /* 0xfffffff800d87947 */ /* 0x000fea000383ffff */
.L_x_629:
[----:B0-----:R0:W1:Y:S02]  /*18f00*/  SYNCS.PHASECHK.TRANS64.TRYWAIT P0, [R7+URZ], R0 ;  /* 0x00000000070075a7 */ /* 0x001064000800017f */
[----:B-1----:R-:W-:Y:S05]  /*18f10*/  @!P0 NANOSLEEP.SYNCS 0x989680 ;  /* 0x009896800000895d */ /* 0x002fea0003900000 */
[----:B------:R-:W1:Y:S02]  /*18f20*/  @!P0 SYNCS.PHASECHK.TRANS64 P0, [R7+URZ], R0 ;  /* 0x00000000070085a7 */ /* 0x000e64000800007f */
[----:B-1----:R-:W-:Y:S05]  /*18f30*/  @!P0 BRA `(.L_x_629) ;  /* 0xfffffffc00f08947 */ /* 0x002fea000383ffff */
[----:B------:R-:W-:Y:S05]  /*18f40*/  BRA `(.L_x_642) ;  /* 0xfffffff800e87947 */ /* 0x000fea000383ffff */
.L_x_643:
[----:B------:R-:W-:-:S00]  /*18f50*/  BRA `(.L_x_643) ;  /* 0xfffffffc00fc7947 */ /* 0x000fc0000383ffff */
[----:B------:R-:W-:-:S00]  /*18f60*/  NOP ;  /* 0x0000000000007918 */ /* 0x000fc00000000000 */
        /* <DEDUP_REMOVED lines=9> */
.L_x_644:


//--------------------- .nv.global.init           --------------------------
	.section	.nv.global.init,"aw",@progbits
.nv.global.init:
	.type		$str$22,@object
	.size		$str$22,($str$23 - $str$22)
$str$22:
        /*0000*/ 	.byte	0x6b, 0x5f, 0x74, 0x69, 0x6c, 0x65, 0x5f, 0x63, 0x6f, 0x75, 0x6e, 0x74, 0x20, 0x3e, 0x3d, 0x20
        /*0010*/ 	.byte	0x31, 0x00
	.type		$str$23,@object
	.size		$str$23,(__unnamed_1 - $str$23)
$str$23:
        /*0012*/ 	.byte	0x2f, 0x74, 0x6d, 0x70, 0x2f, 0x63, 0x75, 0x74, 0x6c, 0x61, 0x73, 0x73, 0x5f, 0x73, 0x77, 0x65
        /*0022*/ 	.byte	0x65, 0x70, 0x5f, 0x73, 0x72, 0x63, 0x2f, 0x69, 0x6e, 0x63, 0x6c, 0x75, 0x64, 0x65, 0x2f, 0x63
        /*0032*/ 	.byte	0x75, 0x74, 0x6c, 0x61, 0x73, 0x73, 0x2f, 0x67, 0x65, 0x6d, 0x6d, 0x2f, 0x63, 0x6f, 0x6c, 0x6c
        /*0042*/ 	.byte	0x65, 0x63, 0x74, 0x69, 0x76, 0x65, 0x2f, 0x73, 0x6d, 0x39, 0x30, 0x5f, 0x6d, 0x6d, 0x61, 0x5f
        /*0052*/ 	.byte	0x74, 0x6d, 0x61, 0x5f, 0x67, 0x6d, 0x6d, 0x61, 0x5f, 0x73, 0x73, 0x5f, 0x77, 0x61, 0x72, 0x70
        /*0062*/ 	.byte	0x73, 0x70, 0x65, 0x63, 0x69, 0x61, 0x6c, 0x69, 0x7a, 0x65, 0x64, 0x2e, 0x68, 0x70, 0x70, 0x00
	.type		__unnamed_1,@object
	.size		__unnamed_1,(.L_0 - __unnamed_1)
__unnamed_1:
        /* <DEDUP_REMOVED lines=181> */
        /*0bc2*/ 	.byte	0x6e, 0x74, 0x69, 0x74, 0x79, 0x5d, 0x00
.L_0:


//--------------------- .nv.shared._ZN7cutlass13device_kernelINS_4gemm6kernel13GemmUniversalIN4cute5tupleIJiiiiEEENS1_10collective13CollectiveMmaINS1_34MainloopSm90TmaGmmaWarpSpecializedILi6ENS5_IJNS4_1CILi1EEESB_SB_EEENS1_35KernelTmaWarpSpecializedCooperativeEEENS5_IJNSA_ILi384EEENSA_ILi192EEENSA_ILi32EEEEEENS_10bfloat16_tENS5_IJlSB_lEEESJ_SK_NS4_8TiledMMAINS4_8MMA_AtomIJNS4_4SM904GMMA28MMA_64x192x16_F32BF16BF16_SSILNSO_5MajorE0ELSQ_0ELNSO_7ScaleInE1ELSR_1EEEEEENS4_6LayoutINS5_IJNSA_ILi2EEESB_SB_EEENS5_IJSB_NSA_ILi0EEESX_EEEEENS5_IJNS4_10UnderscoreES10_S10_EEEEENS4_13SM90_TMA_LOADENS4_14ComposedLayoutINS4_7SwizzleILi2ELi4ELi3EEENS4_18smem_ptr_flag_bitsILi16EEENSU_INS5_IJNSA_ILi8EEESH_EEENS5_IJSH_SB_EEEEEEEvNS4_8identityES13_S1D_vS1E_EENS_8epilogue10collective6detail29Sm90TmaWarpSpecializedAdapterINS1H_15DefaultEpilogueISJ_SK_SK_NS1G_6thread17LinearCombinationISJ_Li1EffLNS1L_9ScaleType4KindE0ELNS_15FloatRoundStyleE2ESJ_EENS1_15EpilogueDefaultEEEEEvvEEEEvNT_6ParamsE --------------------------
	.section	.nv.shared._ZN7cutlass13device_kernelINS_4gemm6kernel13GemmUniversalIN4cute5tupleIJiiiiEEENS1_10collective13CollectiveMmaINS1_34MainloopSm90TmaGmmaWarpSpecializedILi6ENS5_IJNS4_1CILi1EEESB_SB_EEENS1_35KernelTmaWarpSpecializedCooperativeEEENS5_IJNSA_ILi384EEENSA_ILi192EEENSA_ILi32EEEEEENS_10bfloat16_tENS5_IJlSB_lEEESJ_SK_NS4_8TiledMMAINS4_8MMA_AtomIJNS4_4SM904GMMA28MMA_64x192x16_F32BF16BF16_SSILNSO_5MajorE0ELSQ_0ELNSO_7ScaleInE1ELSR_1EEEEEENS4_6LayoutINS5_IJNSA_ILi2EEESB_SB_EEENS5_IJSB_NSA_ILi0EEESX_EEEEENS5_IJNS4_10UnderscoreES10_S10_EEEEENS4_13SM90_TMA_LOADENS4_14ComposedLayoutINS4_7SwizzleILi2ELi4ELi3EEENS4_18smem_ptr_flag_bitsILi16EEENSU_INS5_IJNSA_ILi8EEESH_EEENS5_IJSH_SB_EEEEEEEvNS4_8identityES13_S1D_vS1E_EENS_8epilogue10collective6detail29Sm90TmaWarpSpecializedAdapterINS1H_15DefaultEpilogueISJ_SK_SK_NS1G_6thread17LinearCombinationISJ_Li1EffLNS1L_9ScaleType4KindE0ELNS_15FloatRoundStyleE2ESJ_EENS1_15EpilogueDefaultEEEEEvvEEEEvNT_6ParamsE,"aw",@nobits
	.sectionflags	@""
	.align	16
	.zero		1024


//--------------------- .nv.shared.reserved.0     --------------------------
	.section	.nv.shared.reserved.0,"aw",@nobits
	.weak		__nv_reservedSMEM_offset_0_alias
	.size		__nv_reservedSMEM_offset_0_alias, 0, 0
	.other		__nv_reservedSMEM_offset_0_alias,@"STO_CUDA_RESERVED_SHARED STV_DEFAULT"
__nv_reservedSMEM_offset_0_alias:
	.zero		0


//--------------------- .nv.global                --------------------------
	.section	.nv.global,"aw",@nobits
.nv.global:
	.type		_ZN39_INTERNAL_5456907d_4_k_cu_a0a8fed5_27374cute1_E,@object
	.size		_ZN39_INTERNAL_5456907d_4_k_cu_a0a8fed5_27374cute1_E,(_ZN39_INTERNAL_5456907d_4_k_cu_a0a8fed5_27374cuda3std3__45__cpo6cbeginE - _ZN39_INTERNAL_5456907d_4_k_cu_a0a8fed5_27374cute1_E)
_ZN39_INTERNAL_5456907d_4_k_cu_a0a8fed5_27374cute1_E:
	.zero		1
	.type		_ZN39_INTERNAL_5456907d_4_k_cu_a0a8fed5_27374cuda3std3__45__cpo6cbeginE,@object
	.size		_ZN39_INTERNAL_5456907d_4_k_cu_a0a8fed5_27374cuda3std3__45__cpo6cbeginE,(_ZN39_INTERNAL_5456907d_4_k_cu_a0a8fed5_27374cuda3std3__48in_placeE - _ZN39_INTERNAL_5456907d_4_k_cu_a0a8fed5_27374cuda3std3__45__cpo6cbeginE)
_ZN39_INTERNAL_5456907d_4_k_cu_a0a8fed5_27374cuda3std3__45__cpo6cbeginE:
	.zero		1
	.type		_ZN39_INTERNAL_5456907d_4_k_cu_a0a8fed5_27374cuda3std3__48in_placeE,@object
	.size		_ZN39_INTERNAL_5456907d_4_k_cu_a0a8fed5_27374cuda3std3__48in_placeE,(_ZN39_INTERNAL_5456907d_4_k_cu_a0a8fed5_27374cuda3std6ranges3__45__cpo9iter_moveE - _ZN39_INTERNAL_5456907d_4_k_cu_a0a8fed5_27374cuda3std3__48in_placeE)
_ZN39_INTERNAL_5456907d_4_k_cu_a0a8fed5_27374cuda3std3__48in_placeE:
	.zero		1
	.type		_ZN39_INTERNAL_5456907d_4_k_cu_a0a8fed5_27374cuda3std6ranges3__45__cpo9iter_moveE,@object
	.size		_ZN39_INTERNAL_5456907d_4_k_cu_a0a8fed5_27374cuda3std6ranges3__45__cpo9iter_moveE,(_ZN39_INTERNAL_5456907d_4_k_cu_a0a8fed5_27374cuda3std3__45__cpo5beginE - _ZN39_INTERNAL_5456907d_4_k_cu_a0a8fed5_27374cuda3std6ranges3__45__cpo9iter_moveE)
_ZN39_INTERNAL_5456907d_4_k_cu_a0a8fed5_27374cuda3std6ranges3__45__cpo9iter_moveE:
	.zero		1
	.type		_ZN39_INTERNAL_5456907d_4_k_cu_a0a8fed5_27374cuda3std3__45__cpo5beginE,@object
	.size		_ZN39_INTERNAL_5456907d_4_k_cu_a0a8fed5_27374cuda3std3__45__cpo5beginE,(_ZN39_INTERNAL_5456907d_4_k_cu_a0a8fed5_27374cuda3std3__441_GLOBAL__N__5456907d_4_k_cu_a0a8fed5_27376ignoreE - _ZN39_INTERNAL_5456907d_4_k_cu_a0a8fed5_27374cuda3std3__45__cpo5beginE)
_ZN39_INTERNAL_5456907d_4_k_cu_a0a8fed5_27374cuda3std3__45__cpo5beginE:
	.zero		1
	.type		_ZN39_INTERNAL_5456907d_4_k_cu_a0a8fed5_27374cuda3std3__441_GLOBAL__N__5456907d_4_k_cu_a0a8fed5_27376ignoreE,@object
	.size		_ZN39_INTERNAL_5456907d_4_k_cu_a0a8fed5_27374cuda3std3__441_GLOBAL__N__5456907d_4_k_cu_a0a8fed5_27376ignoreE,(_ZN39_INTERNAL_5456907d_4_k_cu_a0a8fed5_27374cute7productE - _ZN39_INTERNAL_5456907d_4_k_cu_a0a8fed5_27374cuda3std3__441_GLOBAL__N__5456907d_4_k_cu_a0a8fed5_27376ignoreE)
_ZN39_INTERNAL_5456907d_4_k_cu_a0a8fed5_27374cuda3std3__441_GLOBAL__N__5456907d_4_k_cu_a0a8fed5_27376ignoreE:
	.zero		1
	.type		_ZN39_INTERNAL_5456907d_4_k_cu_a0a8fed5_27374cute7productE,@object
	.size		_ZN39_INTERNAL_5456907d_4_k_cu_a0a8fed5_27374cute7productE,(_ZN39_INTERNAL_5456907d_4_k_cu_a0a8fed5_27374cuda3std3__45__cpo3endE - _ZN39_INTERNAL_5456907d_4_k_cu_a0a8fed5_27374cute7productE)
_ZN39_INTERNAL_5456907d_4_k_cu_a0a8fed5_27374cute7productE:
	.zero		1
	.type		_ZN39_INTERNAL_5456907d_4_k_cu_a0a8fed5_27374cuda3std3__45__cpo3endE,@object
	.size		_ZN39_INTERNAL_5456907d_4_k_cu_a0a8fed5_27374cuda3std3__45__cpo3endE,(_ZN39_INTERNAL_5456907d_4_k_cu_a0a8fed5_27374cuda3std3__419piecewise_constructE - _ZN39_INTERNAL_5456907d_4_k_cu_a0a8fed5_27374cuda3std3__45__cpo3endE)
_ZN39_INTERNAL_5456907d_4_k_cu_a0a8fed5_27374cuda3std3__45__cpo3endE:
	.zero		1
	.type		_ZN39_INTERNAL_5456907d_4_k_cu_a0a8fed5_27374cuda3std3__419piecewise_constructE,@object
	.size		_ZN39_INTERNAL_5456907d_4_k_cu_a0a8fed5_27374cuda3std3__419piecewise_constructE,(_ZN39_INTERNAL_5456907d_4_k_cu_a0a8fed5_27374cuda3std3__45__cpo4cendE - _ZN39_INTERNAL_5456907d_4_k_cu_a0a8fed5_27374cuda3std3__419piecewise_constructE)
_ZN39_INTERNAL_5456907d_4_k_cu_a0a8fed5_27374cuda3std3__419piecewise_constructE:
	.zero		1
	.type		_ZN39_INTERNAL_5456907d_4_k_cu_a0a8fed5_27374cuda3std3__45__cpo4cendE,@object
	.size		_ZN39_INTERNAL_5456907d_4_k_cu_a0a8fed5_27374cuda3std3__45__cpo4cendE,(_ZN39_INTERNAL_5456907d_4_k_cu_a0a8fed5_27374cuda3std6ranges3__45__cpo4swapE - _ZN39_INTERNAL_5456907d_4_k_cu_a0a8fed5_27374cuda3std3__45__cpo4cendE)
_ZN39_INTERNAL_5456907d_4_k_cu_a0a8fed5_27374cuda3std3__45__cpo4cendE:
	.zero		1
	.type		_ZN39_INTERNAL_5456907d_4_k_cu_a0a8fed5_27374cuda3std6ranges3__45__cpo4swapE,@object
	.size		_ZN39_INTERNAL_5456907d_4_k_cu_a0a8fed5_27374cuda3std6ranges3__45__cpo4swapE,(.L_8 - _ZN39_INTERNAL_5456907d_4_k_cu_a0a8fed5_27374cuda3std6ranges3__45__cpo4swapE)
_ZN39_INTERNAL_5456907d_4_k_cu_a0a8fed5_27374cuda3std6ranges3__45__cpo4swapE:
	.zero		1
.L_8:


//--------------------- .nv.constant0._ZN7cutlass13device_kernelINS_4gemm6kernel13GemmUniversalIN4cute5tupleIJiiiiEEENS1_10collective13CollectiveMmaINS1_34MainloopSm90TmaGmmaWarpSpecializedILi6ENS5_IJNS4_1CILi1EEESB_SB_EEENS1_35KernelTmaWarpSpecializedCooperativeEEENS5_IJNSA_ILi384EEENSA_ILi192EEENSA_ILi32EEEEEENS_10bfloat16_tENS5_IJlSB_lEEESJ_SK_NS4_8TiledMMAINS4_8MMA_AtomIJNS4_4SM904GMMA28MMA_64x192x16_F32BF16BF16_SSILNSO_5MajorE0ELSQ_0ELNSO_7ScaleInE1ELSR_1EEEEEENS4_6LayoutINS5_IJNSA_ILi2EEESB_SB_EEENS5_IJSB_NSA_ILi0EEESX_EEEEENS5_IJNS4_10UnderscoreES10_S10_EEEEENS4_13SM90_TMA_LOADENS4_14ComposedLayoutINS4_7SwizzleILi2ELi4ELi3EEENS4_18smem_ptr_flag_bitsILi16EEENSU_INS5_IJNSA_ILi8EEESH_EEENS5_IJSH_SB_EEEEEEEvNS4_8identityES13_S1D_vS1E_EENS_8epilogue10collective6detail29Sm90TmaWarpSpecializedAdapterINS1H_15DefaultEpilogueISJ_SK_SK_NS1G_6thread17LinearCombinationISJ_Li1EffLNS1L_9ScaleType4KindE0ELNS_15FloatRoundStyleE2ESJ_EENS1_15EpilogueDefaultEEEEEvvEEEEvNT_6ParamsE --------------------------
	.section	.nv.constant0._ZN7cutlass13device_kernelINS_4gemm6kernel13GemmUniversalIN4cute5tupleIJiiiiEEENS1_10collective13CollectiveMmaINS1_34MainloopSm90TmaGmmaWarpSpecializedILi6ENS5_IJNS4_1CILi1EEESB_SB_EEENS1_35KernelTmaWarpSpecializedCooperativeEEENS5_IJNSA_ILi384EEENSA_ILi192EEENSA_ILi32EEEEEENS_10bfloat16_tENS5_IJlSB_lEEESJ_SK_NS4_8TiledMMAINS4_8MMA_AtomIJNS4_4SM904GMMA28MMA_64x192x16_F32BF16BF16_SSILNSO_5MajorE0ELSQ_0ELNSO_7ScaleInE1ELSR_1EEEEEENS4_6LayoutINS5_IJNSA_ILi2EEESB_SB_EEENS5_IJSB_NSA_ILi0EEESX_EEEEENS5_IJNS4_10UnderscoreES10_S10_EEEEENS4_13SM90_TMA_LOADENS4_14ComposedLayoutINS4_7SwizzleILi2ELi4ELi3EEENS4_18smem_ptr_flag_bitsILi16EEENSU_INS5_IJNSA_ILi8EEESH_EEENS5_IJSH_SB_EEEEEEEvNS4_8identityES13_S1D_vS1E_EENS_8epilogue10collective6detail29Sm90TmaWarpSpecializedAdapterINS1H_15DefaultEpilogueISJ_SK_SK_NS1G_6thread17LinearCombinationISJ_Li1EffLNS1L_9ScaleType4KindE0ELNS_15FloatRoundStyleE2ESJ_EENS1_15EpilogueDefaultEEEEEvvEEEEvNT_6ParamsE,"a",@progbits
	.sectionflags	@""
	.align	4
.nv.constant0._ZN7cutlass13device_kernelINS_4gemm6kernel13GemmUniversalIN4cute5tupleIJiiiiEEENS1_10collective13CollectiveMmaINS1_34MainloopSm90TmaGmmaWarpSpecializedILi6ENS5_IJNS4_1CILi1EEESB_SB_EEENS1_35KernelTmaWarpSpecializedCooperativeEEENS5_IJNSA_ILi384EEENSA_ILi192EEENSA_ILi32EEEEEENS_10bfloat16_tENS5_IJlSB_lEEESJ_SK_NS4_8TiledMMAINS4_8MMA_AtomIJNS4_4SM904GMMA28MMA_64x192x16_F32BF16BF16_SSILNSO_5MajorE0ELSQ_0ELNSO_7ScaleInE1ELSR_1EEEEEENS4_6LayoutINS5_IJNSA_ILi2EEESB_SB_EEENS5_IJSB_NSA_ILi0EEESX_EEEEENS5_IJNS4_10UnderscoreES10_S10_EEEEENS4_13SM90_TMA_LOADENS4_14ComposedLayoutINS4_7SwizzleILi2ELi4ELi3EEENS4_18smem_ptr_flag_bitsILi16EEENSU_INS5_IJNSA_ILi8EEESH_EEENS5_IJSH_SB_EEEEEEEvNS4_8identityES13_S1D_vS1E_EENS_8epilogue10collective6detail29Sm90TmaWarpSpecializedAdapterINS1H_15DefaultEpilogueISJ_SK_SK_NS1G_6thread17LinearCombinationISJ_Li1EffLNS1L_9ScaleType4KindE0ELNS_15FloatRoundStyleE2ESJ_EENS1_15EpilogueDefaultEEEEEvvEEEEvNT_6ParamsE:
	.zero		1664


//--------------------- SYMBOLS --------------------------

	.type		.nv.reservedSmem.offset0,@object
	.size		.nv.reservedSmem.offset0,0x4
	.type		__assertfail,@function
